	.target	sm_100a

	.elftype	@"ET_EXEC"


//--------------------- .note.nv.tkinfo           --------------------------
	.section	.note.nv.tkinfo,"",@"SHT_NOTE"
	.sectionflags	@"SHF_NOTE_NV_TKINFO"
	.tkinfo
        /*0018*/ 	.word	0x00000002
        /*0030*/ 	.string	""
        /*0030*/ 	.string	"ptxas"
        /*0030*/ 	.string	"Cuda compilation tools, release 13.0, V13.0.88"
        /*0030*/ 	.string	"Build cuda_13.0.r13.0/compiler.36424714_0"
        /*0030*/ 	.string	"-arch sm_100a -m 64 "



//--------------------- .note.nv.cuinfo           --------------------------
	.section	.note.nv.cuinfo,"",@"SHT_NOTE"
	.sectionflags	@"SHF_NOTE_NV_CUINFO"
        /*0018*/ 	.short	0x0002
        /*001a*/ 	.short	0x0064
        /*001c*/ 	.short	0x0082
	.zero		2


//--------------------- .nv.info                  --------------------------
	.section	.nv.info,"",@"SHT_CUDA_INFO"
	.align	4


	//----- nvinfo : EIATTR_REGCOUNT
	.align		4
        /*0000*/ 	.byte	0x04, 0x2f
        /*0002*/ 	.short	(.L_12 - .L_11)
	.align		4
.L_11:
        /*0004*/ 	.word	index@(_ZN7cutlass13device_kernelIN5flash11enable_sm90INS1_16FlashAttnFwdSm90INS1_25CollectiveMainloopFwdSm90ILi2EN4cute5tupleIJNS5_1CILi1EEES8_S8_EEENS6_IJNS7_ILi192EEENS7_ILi144EEENS7_ILi96EEEEEELi96ENS_6half_tEfNS_4arch4Sm90ELb1ELb0ELb0ELb1ELb0ELb1ELb0ELb0ELb1ELb1ELb1ELb0EEENS1_21CollectiveEpilogueFwdINS6_IJSA_SC_SB_EEES9_SE_SG_Li384ELb1ELb1ELb1ELb0EEENS1_36VarlenDynamicPersistentTileSchedulerILi192ELi144ELi384ELi128ELb1ELb1ELb1ELb1ELb1ELb1EEEEEEEEEvNT_6ParamsE)
        /*0008*/ 	.word	0x00000004


	//----- nvinfo : EIATTR_FRAME_SIZE
	.align		4
.L_12:
        /*000c*/ 	.byte	0x04, 0x11
        /*000e*/ 	.short	(.L_14 - .L_13)
	.align		4
.L_13:
        /*0010*/ 	.word	index@(_ZN7cutlass13device_kernelIN5flash11enable_sm90INS1_16FlashAttnFwdSm90INS1_25CollectiveMainloopFwdSm90ILi2EN4cute5tupleIJNS5_1CILi1EEES8_S8_EEENS6_IJNS7_ILi192EEENS7_ILi144EEENS7_ILi96EEEEEELi96ENS_6half_tEfNS_4arch4Sm90ELb1ELb0ELb0ELb1ELb0ELb1ELb0ELb0ELb1ELb1ELb1ELb0EEENS1_21CollectiveEpilogueFwdINS6_IJSA_SC_SB_EEES9_SE_SG_Li384ELb1ELb1ELb1ELb0EEENS1_36VarlenDynamicPersistentTileSchedulerILi192ELi144ELi384ELi128ELb1ELb1ELb1ELb1ELb1ELb1EEEEEEEEEvNT_6ParamsE)
        /*0014*/ 	.word	0x00000000


	//----- nvinfo : EIATTR_REGCOUNT
	.align		4
.L_14:
        /*0018*/ 	.byte	0x04, 0x2f
        /*001a*/ 	.short	(.L_16 - .L_15)
	.align		4
.L_15:
        /*001c*/ 	.word	index@(_ZN7cutlass13device_kernelIN5flash11enable_sm90INS1_16FlashAttnFwdSm90INS1_25CollectiveMainloopFwdSm90ILi2EN4cute5tupleIJNS5_1CILi1EEES8_S8_EEENS6_IJNS7_ILi192EEENS7_ILi144EEENS7_ILi96EEEEEELi96ENS_6half_tEfNS_4arch4Sm90ELb1ELb0ELb0ELb1ELb0ELb0ELb0ELb0ELb1ELb1ELb1ELb0EEENS1_21CollectiveEpilogueFwdINS6_IJSA_SC_SB_EEES9_SE_SG_Li384ELb1ELb1ELb1ELb0EEENS1_36VarlenDynamicPersistentTileSchedulerILi192ELi144ELi384ELi128ELb1ELb1ELb1ELb1ELb1ELb1EEEEEEEEEvNT_6ParamsE)
        /*0020*/ 	.word	0x00000004


	//----- nvinfo : EIATTR_FRAME_SIZE
	.align		4
.L_16:
        /*0024*/ 	.byte	0x04, 0x11
        /*0026*/ 	.short	(.L_18 - .L_17)
	.align		4
.L_17:
        /*0028*/ 	.word	index@(_ZN7cutlass13device_kernelIN5flash11enable_sm90INS1_16FlashAttnFwdSm90INS1_25CollectiveMainloopFwdSm90ILi2EN4cute5tupleIJNS5_1CILi1EEES8_S8_EEENS6_IJNS7_ILi192EEENS7_ILi144EEENS7_ILi96EEEEEELi96ENS_6half_tEfNS_4arch4Sm90ELb1ELb0ELb0ELb1ELb0ELb0ELb0ELb0ELb1ELb1ELb1ELb0EEENS1_21CollectiveEpilogueFwdINS6_IJSA_SC_SB_EEES9_SE_SG_Li384ELb1ELb1ELb1ELb0EEENS1_36VarlenDynamicPersistentTileSchedulerILi192ELi144ELi384ELi128ELb1ELb1ELb1ELb1ELb1ELb1EEEEEEEEEvNT_6ParamsE)
        /*002c*/ 	.word	0x00000000


	//----- nvinfo : EIATTR_REGCOUNT
	.align		4
.L_18:
        /*0030*/ 	.byte	0x04, 0x2f
        /*0032*/ 	.short	(.L_20 - .L_19)
	.align		4
.L_19:
        /*0034*/ 	.word	index@(_ZN7cutlass13device_kernelIN5flash11enable_sm90INS1_16FlashAttnFwdSm90INS1_25CollectiveMainloopFwdSm90ILi2EN4cute5tupleIJNS5_1CILi1EEES8_S8_EEENS6_IJNS7_ILi192EEENS7_ILi144EEENS7_ILi96EEEEEELi96ENS_6half_tEfNS_4arch4Sm90ELb1ELb0ELb0ELb0ELb0ELb0ELb0ELb0ELb1ELb1ELb1ELb0EEENS1_21CollectiveEpilogueFwdINS6_IJSA_SC_SB_EEES9_SE_SG_Li384ELb0ELb1ELb1ELb0EEENS1_19SingleTileSchedulerILb0ELb1ELb1ELi192EEEEEEEEEvNT_6ParamsE)
        /*0038*/ 	.word	0x00000004


	//----- nvinfo : EIATTR_FRAME_SIZE
	.align		4
.L_20:
        /*003c*/ 	.byte	0x04, 0x11
        /*003e*/ 	.short	(.L_22 - .L_21)
	.align		4
.L_21:
        /*0040*/ 	.word	index@(_ZN7cutlass13device_kernelIN5flash11enable_sm90INS1_16FlashAttnFwdSm90INS1_25CollectiveMainloopFwdSm90ILi2EN4cute5tupleIJNS5_1CILi1EEES8_S8_EEENS6_IJNS7_ILi192EEENS7_ILi144EEENS7_ILi96EEEEEELi96ENS_6half_tEfNS_4arch4Sm90ELb1ELb0ELb0ELb0ELb0ELb0ELb0ELb0ELb1ELb1ELb1ELb0EEENS1_21CollectiveEpilogueFwdINS6_IJSA_SC_SB_EEES9_SE_SG_Li384ELb0ELb1ELb1ELb0EEENS1_19SingleTileSchedulerILb0ELb1ELb1ELi192EEEEEEEEEvNT_6ParamsE)
        /*0044*/ 	.word	0x00000000


	//----- nvinfo : EIATTR_REGCOUNT
	.align		4
.L_22:
        /*0048*/ 	.byte	0x04, 0x2f
        /*004a*/ 	.short	(.L_24 - .L_23)
	.align		4
.L_23:
        /*004c*/ 	.word	index@(_ZN7cutlass13device_kernelIN5flash11enable_sm90INS1_16FlashAttnFwdSm90INS1_25CollectiveMainloopFwdSm90ILi2EN4cute5tupleIJNS5_1CILi1EEES8_S8_EEENS6_IJNS7_ILi192EEENS7_ILi128EEENS7_ILi96EEEEEELi96ENS_6half_tEfNS_4arch4Sm90ELb0ELb1ELb0ELb1ELb0ELb1ELb0ELb0ELb1ELb1ELb1ELb0EEENS1_21CollectiveEpilogueFwdINS6_IJSA_SC_SB_EEES9_SE_SG_Li384ELb1ELb1ELb1ELb0EEENS1_36VarlenDynamicPersistentTileSchedulerILi192ELi128ELi384ELi128ELb1ELb1ELb1ELb1ELb0ELb1EEEEEEEEEvNT_6ParamsE)
        /*0050*/ 	.word	0x00000004


	//----- nvinfo : EIATTR_FRAME_SIZE
	.align		4
.L_24:
        /*0054*/ 	.byte	0x04, 0x11
        /*0056*/ 	.short	(.L_26 - .L_25)
	.align		4
.L_25:
        /*0058*/ 	.word	index@(_ZN7cutlass13device_kernelIN5flash11enable_sm90INS1_16FlashAttnFwdSm90INS1_25CollectiveMainloopFwdSm90ILi2EN4cute5tupleIJNS5_1CILi1EEES8_S8_EEENS6_IJNS7_ILi192EEENS7_ILi128EEENS7_ILi96EEEEEELi96ENS_6half_tEfNS_4arch4Sm90ELb0ELb1ELb0ELb1ELb0ELb1ELb0ELb0ELb1ELb1ELb1ELb0EEENS1_21CollectiveEpilogueFwdINS6_IJSA_SC_SB_EEES9_SE_SG_Li384ELb1ELb1ELb1ELb0EEENS1_36VarlenDynamicPersistentTileSchedulerILi192ELi128ELi384ELi128ELb1ELb1ELb1ELb1ELb0ELb1EEEEEEEEEvNT_6ParamsE)
        /*005c*/ 	.word	0x00000000


	//----- nvinfo : EIATTR_REGCOUNT
	.align		4
.L_26:
        /*0060*/ 	.byte	0x04, 0x2f
        /*0062*/ 	.short	(.L_28 - .L_27)
	.align		4
.L_27:
        /*0064*/ 	.word	index@(_ZN7cutlass13device_kernelIN5flash11enable_sm90INS1_16FlashAttnFwdSm90INS1_25CollectiveMainloopFwdSm90ILi2EN4cute5tupleIJNS5_1CILi1EEES8_S8_EEENS6_IJNS7_ILi192EEENS7_ILi128EEENS7_ILi96EEEEEELi96ENS_6half_tEfNS_4arch4Sm90ELb0ELb1ELb0ELb1ELb0ELb0ELb0ELb0ELb1ELb1ELb1ELb0EEENS1_21CollectiveEpilogueFwdINS6_IJSA_SC_SB_EEES9_SE_SG_Li384ELb1ELb1ELb1ELb0EEENS1_36VarlenDynamicPersistentTileSchedulerILi192ELi128ELi384ELi128ELb1ELb1ELb1ELb1ELb0ELb1EEEEEEEEEvNT_6ParamsE)
        /*0068*/ 	.word	0x00000004


	//----- nvinfo : EIATTR_FRAME_SIZE
	.align		4
.L_28:
        /*006c*/ 	.byte	0x04, 0x11
        /*006e*/ 	.short	(.L_30 - .L_29)
	.align		4
.L_29:
        /*0070*/ 	.word	index@(_ZN7cutlass13device_kernelIN5flash11enable_sm90INS1_16FlashAttnFwdSm90INS1_25CollectiveMainloopFwdSm90ILi2EN4cute5tupleIJNS5_1CILi1EEES8_S8_EEENS6_IJNS7_ILi192EEENS7_ILi128EEENS7_ILi96EEEEEELi96ENS_6half_tEfNS_4arch4Sm90ELb0ELb1ELb0ELb1ELb0ELb0ELb0ELb0ELb1ELb1ELb1ELb0EEENS1_21CollectiveEpilogueFwdINS6_IJSA_SC_SB_EEES9_SE_SG_Li384ELb1ELb1ELb1ELb0EEENS1_36VarlenDynamicPersistentTileSchedulerILi192ELi128ELi384ELi128ELb1ELb1ELb1ELb1ELb0ELb1EEEEEEEEEvNT_6ParamsE)
        /*0074*/ 	.word	0x00000000


	//----- nvinfo : EIATTR_REGCOUNT
	.align		4
.L_30:
        /*0078*/ 	.byte	0x04, 0x2f
        /*007a*/ 	.short	(.L_32 - .L_31)
	.align		4
.L_31:
        /*007c*/ 	.word	index@(_ZN7cutlass13device_kernelIN5flash11enable_sm90INS1_16FlashAttnFwdSm90INS1_25CollectiveMainloopFwdSm90ILi2EN4cute5tupleIJNS5_1CILi1EEES8_S8_EEENS6_IJNS7_ILi192EEENS7_ILi128EEENS7_ILi96EEEEEELi96ENS_6half_tEfNS_4arch4Sm90ELb0ELb1ELb0ELb0ELb0ELb0ELb0ELb0ELb1ELb1ELb1ELb0EEENS1_21CollectiveEpilogueFwdINS6_IJSA_SC_SB_EEES9_SE_SG_Li384ELb0ELb1ELb1ELb0EEENS1_19SingleTileSchedulerILb0ELb1ELb1ELi192EEEEEEEEEvNT_6ParamsE)
        /*0080*/ 	.word	0x00000004


	//----- nvinfo : EIATTR_FRAME_SIZE
	.align		4
.L_32:
        /*0084*/ 	.byte	0x04, 0x11
        /*0086*/ 	.short	(.L_34 - .L_33)
	.align		4
.L_33:
        /*0088*/ 	.word	index@(_ZN7cutlass13device_kernelIN5flash11enable_sm90INS1_16FlashAttnFwdSm90INS1_25CollectiveMainloopFwdSm90ILi2EN4cute5tupleIJNS5_1CILi1EEES8_S8_EEENS6_IJNS7_ILi192EEENS7_ILi128EEENS7_ILi96EEEEEELi96ENS_6half_tEfNS_4arch4Sm90ELb0ELb1ELb0ELb0ELb0ELb0ELb0ELb0ELb1ELb1ELb1ELb0EEENS1_21CollectiveEpilogueFwdINS6_IJSA_SC_SB_EEES9_SE_SG_Li384ELb0ELb1ELb1ELb0EEENS1_19SingleTileSchedulerILb0ELb1ELb1ELi192EEEEEEEEEvNT_6ParamsE)
        /*008c*/ 	.word	0x00000000


	//----- nvinfo : EIATTR_REGCOUNT
	.align		4
.L_34:
        /*0090*/ 	.byte	0x04, 0x2f
        /*0092*/ 	.short	(.L_36 - .L_35)
	.align		4
.L_35:
        /*0094*/ 	.word	index@(_ZN7cutlass13device_kernelIN5flash11enable_sm90INS1_16FlashAttnFwdSm90INS1_25CollectiveMainloopFwdSm90ILi2EN4cute5tupleIJNS5_1CILi1EEES8_S8_EEENS6_IJNS7_ILi192EEENS7_ILi144EEENS7_ILi96EEEEEELi96ENS_6half_tEfNS_4arch4Sm90ELb0ELb0ELb0ELb1ELb0ELb1ELb0ELb0ELb1ELb1ELb1ELb0EEENS1_21CollectiveEpilogueFwdINS6_IJSA_SC_SB_EEES9_SE_SG_Li384ELb1ELb1ELb1ELb0EEENS1_36VarlenDynamicPersistentTileSchedulerILi192ELi144ELi384ELi128ELb1ELb1ELb1ELb0ELb1ELb1EEEEEEEEEvNT_6ParamsE)
        /*0098*/ 	.word	0x00000004


	//----- nvinfo : EIATTR_FRAME_SIZE
	.align		4
.L_36:
        /*009c*/ 	.byte	0x04, 0x11
        /*009e*/ 	.short	(.L_38 - .L_37)
	.align		4
.L_37:
        /*00a0*/ 	.word	index@(_ZN7cutlass13device_kernelIN5flash11enable_sm90INS1_16FlashAttnFwdSm90INS1_25CollectiveMainloopFwdSm90ILi2EN4cute5tupleIJNS5_1CILi1EEES8_S8_EEENS6_IJNS7_ILi192EEENS7_ILi144EEENS7_ILi96EEEEEELi96ENS_6half_tEfNS_4arch4Sm90ELb0ELb0ELb0ELb1ELb0ELb1ELb0ELb0ELb1ELb1ELb1ELb0EEENS1_21CollectiveEpilogueFwdINS6_IJSA_SC_SB_EEES9_SE_SG_Li384ELb1ELb1ELb1ELb0EEENS1_36VarlenDynamicPersistentTileSchedulerILi192ELi144ELi384ELi128ELb1ELb1ELb1ELb0ELb1ELb1EEEEEEEEEvNT_6ParamsE)
        /*00a4*/ 	.word	0x00000000


	//----- nvinfo : EIATTR_REGCOUNT
	.align		4
.L_38:
        /*00a8*/ 	.byte	0x04, 0x2f
        /*00aa*/ 	.short	(.L_40 - .L_39)
	.align		4
.L_39:
        /*00ac*/ 	.word	index@(_ZN7cutlass13device_kernelIN5flash11enable_sm90INS1_16FlashAttnFwdSm90INS1_25CollectiveMainloopFwdSm90ILi2EN4cute5tupleIJNS5_1CILi1EEES8_S8_EEENS6_IJNS7_ILi192EEENS7_ILi144EEENS7_ILi96EEEEEELi96ENS_6half_tEfNS_4arch4Sm90ELb0ELb0ELb0ELb1ELb0ELb0ELb0ELb0ELb1ELb1ELb1ELb0EEENS1_21CollectiveEpilogueFwdINS6_IJSA_SC_SB_EEES9_SE_SG_Li384ELb1ELb1ELb1ELb0EEENS1_36VarlenDynamicPersistentTileSchedulerILi192ELi144ELi384ELi128ELb1ELb1ELb1ELb0ELb1ELb1EEEEEEEEEvNT_6ParamsE)
        /*00b0*/ 	.word	0x00000004


	//----- nvinfo : EIATTR_FRAME_SIZE
	.align		4
.L_40:
        /*00b4*/ 	.byte	0x04, 0x11
        /*00b6*/ 	.short	(.L_42 - .L_41)
	.align		4
.L_41:
        /*00b8*/ 	.word	index@(_ZN7cutlass13device_kernelIN5flash11enable_sm90INS1_16FlashAttnFwdSm90INS1_25CollectiveMainloopFwdSm90ILi2EN4cute5tupleIJNS5_1CILi1EEES8_S8_EEENS6_IJNS7_ILi192EEENS7_ILi144EEENS7_ILi96EEEEEELi96ENS_6half_tEfNS_4arch4Sm90ELb0ELb0ELb0ELb1ELb0ELb0ELb0ELb0ELb1ELb1ELb1ELb0EEENS1_21CollectiveEpilogueFwdINS6_IJSA_SC_SB_EEES9_SE_SG_Li384ELb1ELb1ELb1ELb0EEENS1_36VarlenDynamicPersistentTileSchedulerILi192ELi144ELi384ELi128ELb1ELb1ELb1ELb0ELb1ELb1EEEEEEEEEvNT_6ParamsE)
        /*00bc*/ 	.word	0x00000000


	//----- nvinfo : EIATTR_REGCOUNT
	.align		4
.L_42:
        /*00c0*/ 	.byte	0x04, 0x2f
        /*00c2*/ 	.short	(.L_44 - .L_43)
	.align		4
.L_43:
        /*00c4*/ 	.word	index@(_ZN7cutlass13device_kernelIN5flash11enable_sm90INS1_16FlashAttnFwdSm90INS1_25CollectiveMainloopFwdSm90ILi2EN4cute5tupleIJNS5_1CILi1EEES8_S8_EEENS6_IJNS7_ILi192EEENS7_ILi144EEENS7_ILi96EEEEEELi96ENS_6half_tEfNS_4arch4Sm90ELb0ELb0ELb0ELb0ELb0ELb0ELb0ELb0ELb1ELb1ELb1ELb0EEENS1_21CollectiveEpilogueFwdINS6_IJSA_SC_SB_EEES9_SE_SG_Li384ELb0ELb1ELb1ELb0EEENS1_19SingleTileSchedulerILb0ELb1ELb1ELi192EEEEEEEEEvNT_6ParamsE)
        /*00c8*/ 	.word	0x00000004


	//----- nvinfo : EIATTR_FRAME_SIZE
	.align		4
.L_44:
        /*00cc*/ 	.byte	0x04, 0x11
        /*00ce*/ 	.short	(.L_46 - .L_45)
	.align		4
.L_45:
        /*00d0*/ 	.word	index@(_ZN7cutlass13device_kernelIN5flash11enable_sm90INS1_16FlashAttnFwdSm90INS1_25CollectiveMainloopFwdSm90ILi2EN4cute5tupleIJNS5_1CILi1EEES8_S8_EEENS6_IJNS7_ILi192EEENS7_ILi144EEENS7_ILi96EEEEEELi96ENS_6half_tEfNS_4arch4Sm90ELb0ELb0ELb0ELb0ELb0ELb0ELb0ELb0ELb1ELb1ELb1ELb0EEENS1_21CollectiveEpilogueFwdINS6_IJSA_SC_SB_EEES9_SE_SG_Li384ELb0ELb1ELb1ELb0EEENS1_19SingleTileSchedulerILb0ELb1ELb1ELi192EEEEEEEEEvNT_6ParamsE)
        /*00d4*/ 	.word	0x00000000


	//----- nvinfo : EIATTR_MIN_STACK_SIZE
	.align		4
.L_46:
        /*00d8*/ 	.byte	0x04, 0x12
        /*00da*/ 	.short	(.L_48 - .L_47)
	.align		4
.L_47:
        /*00dc*/ 	.word	index@(_ZN7cutlass13device_kernelIN5flash11enable_sm90INS1_16FlashAttnFwdSm90INS1_25CollectiveMainloopFwdSm90ILi2EN4cute5tupleIJNS5_1CILi1EEES8_S8_EEENS6_IJNS7_ILi192EEENS7_ILi144EEENS7_ILi96EEEEEELi96ENS_6half_tEfNS_4arch4Sm90ELb0ELb0ELb0ELb0ELb0ELb0ELb0ELb0ELb1ELb1ELb1ELb0EEENS1_21CollectiveEpilogueFwdINS6_IJSA_SC_SB_EEES9_SE_SG_Li384ELb0ELb1ELb1ELb0EEENS1_19SingleTileSchedulerILb0ELb1ELb1ELi192EEEEEEEEEvNT_6ParamsE)
        /*00e0*/ 	.word	0x00000000


	//----- nvinfo : EIATTR_MIN_STACK_SIZE
	.align		4
.L_48:
        /*00e4*/ 	.byte	0x04, 0x12
        /*00e6*/ 	.short	(.L_50 - .L_49)
	.align		4
.L_49:
        /*00e8*/ 	.word	index@(_ZN7cutlass13device_kernelIN5flash11enable_sm90INS1_16FlashAttnFwdSm90INS1_25CollectiveMainloopFwdSm90ILi2EN4cute5tupleIJNS5_1CILi1EEES8_S8_EEENS6_IJNS7_ILi192EEENS7_ILi144EEENS7_ILi96EEEEEELi96ENS_6half_tEfNS_4arch4Sm90ELb0ELb0ELb0ELb1ELb0ELb0ELb0ELb0ELb1ELb1ELb1ELb0EEENS1_21CollectiveEpilogueFwdINS6_IJSA_SC_SB_EEES9_SE_SG_Li384ELb1ELb1ELb1ELb0EEENS1_36VarlenDynamicPersistentTileSchedulerILi192ELi144ELi384ELi128ELb1ELb1ELb1ELb0ELb1ELb1EEEEEEEEEvNT_6ParamsE)
        /*00ec*/ 	.word	0x00000000


	//----- nvinfo : EIATTR_MIN_STACK_SIZE
	.align		4
.L_50:
        /*00f0*/ 	.byte	0x04, 0x12
        /*00f2*/ 	.short	(.L_52 - .L_51)
	.align		4
.L_51:
        /*00f4*/ 	.word	index@(_ZN7cutlass13device_kernelIN5flash11enable_sm90INS1_16FlashAttnFwdSm90INS1_25CollectiveMainloopFwdSm90ILi2EN4cute5tupleIJNS5_1CILi1EEES8_S8_EEENS6_IJNS7_ILi192EEENS7_ILi144EEENS7_ILi96EEEEEELi96ENS_6half_tEfNS_4arch4Sm90ELb0ELb0ELb0ELb1ELb0ELb1ELb0ELb0ELb1ELb1ELb1ELb0EEENS1_21CollectiveEpilogueFwdINS6_IJSA_SC_SB_EEES9_SE_SG_Li384ELb1ELb1ELb1ELb0EEENS1_36VarlenDynamicPersistentTileSchedulerILi192ELi144ELi384ELi128ELb1ELb1ELb1ELb0ELb1ELb1EEEEEEEEEvNT_6ParamsE)
        /*00f8*/ 	.word	0x00000000


	//----- nvinfo : EIATTR_MIN_STACK_SIZE
	.align		4
.L_52:
        /*00fc*/ 	.byte	0x04, 0x12
        /*00fe*/ 	.short	(.L_54 - .L_53)
	.align		4
.L_53:
        /*0100*/ 	.word	index@(_ZN7cutlass13device_kernelIN5flash11enable_sm90INS1_16FlashAttnFwdSm90INS1_25CollectiveMainloopFwdSm90ILi2EN4cute5tupleIJNS5_1CILi1EEES8_S8_EEENS6_IJNS7_ILi192EEENS7_ILi128EEENS7_ILi96EEEEEELi96ENS_6half_tEfNS_4arch4Sm90ELb0ELb1ELb0ELb0ELb0ELb0ELb0ELb0ELb1ELb1ELb1ELb0EEENS1_21CollectiveEpilogueFwdINS6_IJSA_SC_SB_EEES9_SE_SG_Li384ELb0ELb1ELb1ELb0EEENS1_19SingleTileSchedulerILb0ELb1ELb1ELi192EEEEEEEEEvNT_6ParamsE)
        /*0104*/ 	.word	0x00000000


	//----- nvinfo : EIATTR_MIN_STACK_SIZE
	.align		4
.L_54:
        /*0108*/ 	.byte	0x04, 0x12
        /*010a*/ 	.short	(.L_56 - .L_55)
	.align		4
.L_55:
        /*010c*/ 	.word	index@(_ZN7cutlass13device_kernelIN5flash11enable_sm90INS1_16FlashAttnFwdSm90INS1_25CollectiveMainloopFwdSm90ILi2EN4cute5tupleIJNS5_1CILi1EEES8_S8_EEENS6_IJNS7_ILi192EEENS7_ILi128EEENS7_ILi96EEEEEELi96ENS_6half_tEfNS_4arch4Sm90ELb0ELb1ELb0ELb1ELb0ELb0ELb0ELb0ELb1ELb1ELb1ELb0EEENS1_21CollectiveEpilogueFwdINS6_IJSA_SC_SB_EEES9_SE_SG_Li384ELb1ELb1ELb1ELb0EEENS1_36VarlenDynamicPersistentTileSchedulerILi192ELi128ELi384ELi128ELb1ELb1ELb1ELb1ELb0ELb1EEEEEEEEEvNT_6ParamsE)
        /*0110*/ 	.word	0x00000000


	//----- nvinfo : EIATTR_MIN_STACK_SIZE
	.align		4
.L_56:
        /*0114*/ 	.byte	0x04, 0x12
        /*0116*/ 	.short	(.L_58 - .L_57)
	.align		4
.L_57:
        /*0118*/ 	.word	index@(_ZN7cutlass13device_kernelIN5flash11enable_sm90INS1_16FlashAttnFwdSm90INS1_25CollectiveMainloopFwdSm90ILi2EN4cute5tupleIJNS5_1CILi1EEES8_S8_EEENS6_IJNS7_ILi192EEENS7_ILi128EEENS7_ILi96EEEEEELi96ENS_6half_tEfNS_4arch4Sm90ELb0ELb1ELb0ELb1ELb0ELb1ELb0ELb0ELb1ELb1ELb1ELb0EEENS1_21CollectiveEpilogueFwdINS6_IJSA_SC_SB_EEES9_SE_SG_Li384ELb1ELb1ELb1ELb0EEENS1_36VarlenDynamicPersistentTileSchedulerILi192ELi128ELi384ELi128ELb1ELb1ELb1ELb1ELb0ELb1EEEEEEEEEvNT_6ParamsE)
        /*011c*/ 	.word	0x00000000


	//----- nvinfo : EIATTR_MIN_STACK_SIZE
	.align		4
.L_58:
        /*0120*/ 	.byte	0x04, 0x12
        /*0122*/ 	.short	(.L_60 - .L_59)
	.align		4
.L_59:
        /*0124*/ 	.word	index@(_ZN7cutlass13device_kernelIN5flash11enable_sm90INS1_16FlashAttnFwdSm90INS1_25CollectiveMainloopFwdSm90ILi2EN4cute5tupleIJNS5_1CILi1EEES8_S8_EEENS6_IJNS7_ILi192EEENS7_ILi144EEENS7_ILi96EEEEEELi96ENS_6half_tEfNS_4arch4Sm90ELb1ELb0ELb0ELb0ELb0ELb0ELb0ELb0ELb1ELb1ELb1ELb0EEENS1_21CollectiveEpilogueFwdINS6_IJSA_SC_SB_EEES9_SE_SG_Li384ELb0ELb1ELb1ELb0EEENS1_19SingleTileSchedulerILb0ELb1ELb1ELi192EEEEEEEEEvNT_6ParamsE)
        /*0128*/ 	.word	0x00000000


	//----- nvinfo : EIATTR_MIN_STACK_SIZE
	.align		4
.L_60:
        /*012c*/ 	.byte	0x04, 0x12
        /*012e*/ 	.short	(.L_62 - .L_61)
	.align		4
.L_61:
        /*0130*/ 	.word	index@(_ZN7cutlass13device_kernelIN5flash11enable_sm90INS1_16FlashAttnFwdSm90INS1_25CollectiveMainloopFwdSm90ILi2EN4cute5tupleIJNS5_1CILi1EEES8_S8_EEENS6_IJNS7_ILi192EEENS7_ILi144EEENS7_ILi96EEEEEELi96ENS_6half_tEfNS_4arch4Sm90ELb1ELb0ELb0ELb1ELb0ELb0ELb0ELb0ELb1ELb1ELb1ELb0EEENS1_21CollectiveEpilogueFwdINS6_IJSA_SC_SB_EEES9_SE_SG_Li384ELb1ELb1ELb1ELb0EEENS1_36VarlenDynamicPersistentTileSchedulerILi192ELi144ELi384ELi128ELb1ELb1ELb1ELb1ELb1ELb1EEEEEEEEEvNT_6ParamsE)
        /*0134*/ 	.word	0x00000000


	//----- nvinfo : EIATTR_MIN_STACK_SIZE
	.align		4
.L_62:
        /*0138*/ 	.byte	0x04, 0x12
        /*013a*/ 	.short	(.L_64 - .L_63)
	.align		4
.L_63:
        /*013c*/ 	.word	index@(_ZN7cutlass13device_kernelIN5flash11enable_sm90INS1_16FlashAttnFwdSm90INS1_25CollectiveMainloopFwdSm90ILi2EN4cute5tupleIJNS5_1CILi1EEES8_S8_EEENS6_IJNS7_ILi192EEENS7_ILi144EEENS7_ILi96EEEEEELi96ENS_6half_tEfNS_4arch4Sm90ELb1ELb0ELb0ELb1ELb0ELb1ELb0ELb0ELb1ELb1ELb1ELb0EEENS1_21CollectiveEpilogueFwdINS6_IJSA_SC_SB_EEES9_SE_SG_Li384ELb1ELb1ELb1ELb0EEENS1_36VarlenDynamicPersistentTileSchedulerILi192ELi144ELi384ELi128ELb1ELb1ELb1ELb1ELb1ELb1EEEEEEEEEvNT_6ParamsE)
        /*0140*/ 	.word	0x00000000
.L_64:


//--------------------- .nv.compat                --------------------------
	.section	.nv.compat,"",@"SHT_CUDA_COMPAT_INFO"
	.align	4
        /*0000*/ 	.byte	0x02, 0x09, 0x01, 0x00, 0x02, 0x02, 0x01, 0x00, 0x02, 0x05, 0x05, 0x00, 0x03, 0x07, 0x01, 0x01
        /*0010*/ 	.byte	0x02, 0x03, 0x00, 0x00, 0x02, 0x06, 0x01, 0x00, 0x04, 0x0b, 0x08, 0x00, 0x09, 0x00, 0x00, 0x00
        /*0020*/ 	.byte	0x00, 0x00, 0x00, 0x00


//--------------------- .nv.info._ZN7cutlass13device_kernelIN5flash11enable_sm90INS1_16FlashAttnFwdSm90INS1_25CollectiveMainloopFwdSm90ILi2EN4cute5tupleIJNS5_1CILi1EEES8_S8_EEENS6_IJNS7_ILi192EEENS7_ILi144EEENS7_ILi96EEEEEELi96ENS_6half_tEfNS_4arch4Sm90ELb0ELb0ELb0ELb0ELb0ELb0ELb0ELb0ELb1ELb1ELb1ELb0EEENS1_21CollectiveEpilogueFwdINS6_IJSA_SC_SB_EEES9_SE_SG_Li384ELb0ELb1ELb1ELb0EEENS1_19SingleTileSchedulerILb0ELb1ELb1ELi192EEEEEEEEEvNT_6ParamsE --------------------------
	.section	.nv.info._ZN7cutlass13device_kernelIN5flash11enable_sm90INS1_16FlashAttnFwdSm90INS1_25CollectiveMainloopFwdSm90ILi2EN4cute5tupleIJNS5_1CILi1EEES8_S8_EEENS6_IJNS7_ILi192EEENS7_ILi144EEENS7_ILi96EEEEEELi96ENS_6half_tEfNS_4arch4Sm90ELb0ELb0ELb0ELb0ELb0ELb0ELb0ELb0ELb1ELb1ELb1ELb0EEENS1_21CollectiveEpilogueFwdINS6_IJSA_SC_SB_EEES9_SE_SG_Li384ELb0ELb1ELb1ELb0EEENS1_19SingleTileSchedulerILb0ELb1ELb1ELi192EEEEEEEEEvNT_6ParamsE,"",@"SHT_CUDA_INFO"
	.sectionflags	@""
	.align	4


	//----- nvinfo : EIATTR_CUDA_API_VERSION
	.align		4
        /*0000*/ 	.byte	0x04, 0x37
        /*0002*/ 	.short	(.L_66 - .L_65)
.L_65:
        /*0004*/ 	.word	0x00000082


	//----- nvinfo : EIATTR_KPARAM_INFO
	.align		4
.L_66:
        /*0008*/ 	.byte	0x04, 0x17
        /*000a*/ 	.short	(.L_68 - .L_67)
.L_67:
        /*000c*/ 	.word	0x00000000
        /*0010*/ 	.short	0x0000
        /*0012*/ 	.short	0x0000
        /*0014*/ 	.byte	0x00, 0xf0, 0x01, 0x28


	//----- nvinfo : EIATTR_SPARSE_MMA_MASK
	.align		4
.L_68:
        /*0018*/ 	.byte	0x03, 0x50
        /*001a*/ 	.short	0x0000


	//----- nvinfo : EIATTR_MAXREG_COUNT
	.align		4
        /*001c*/ 	.byte	0x03, 0x1b
        /*001e*/ 	.short	0x0080


	//----- nvinfo : EIATTR_MERCURY_ISA_VERSION
	.align		4
        /*0020*/ 	.byte	0x03, 0x5f
        /*0022*/ 	.short	0x0101


	//----- nvinfo : EIATTR_VRC_CTA_INIT_COUNT
	.align		4
        /*0024*/ 	.byte	0x02, 0x4a
	.zero		1
	.zero		1


	//----- nvinfo : EIATTR_EXIT_INSTR_OFFSETS
	.align		4
        /*0028*/ 	.byte	0x04, 0x1c
        /*002a*/ 	.short	(.L_70 - .L_69)


	//   ....[0]....
.L_69:
        /*002c*/ 	.word	0x00000010


	//----- nvinfo : EIATTR_MAX_THREADS
	.align		4
.L_70:
        /*0030*/ 	.byte	0x04, 0x05
        /*0032*/ 	.short	(.L_72 - .L_71)
.L_71:
        /*0034*/ 	.word	0x00000200
        /*0038*/ 	.word	0x00000001
        /*003c*/ 	.word	0x00000001


	//----- nvinfo : EIATTR_CBANK_PARAM_SIZE
	.align		4
.L_72:
        /*0040*/ 	.byte	0x03, 0x19
        /*0042*/ 	.short	0x0a00


	//----- nvinfo : EIATTR_PARAM_CBANK
	.align		4
        /*0044*/ 	.byte	0x04, 0x0a
        /*0046*/ 	.short	(.L_74 - .L_73)
	.align		4
.L_73:
        /*0048*/ 	.word	index@(.nv.constant0._ZN7cutlass13device_kernelIN5flash11enable_sm90INS1_16FlashAttnFwdSm90INS1_25CollectiveMainloopFwdSm90ILi2EN4cute5tupleIJNS5_1CILi1EEES8_S8_EEENS6_IJNS7_ILi192EEENS7_ILi144EEENS7_ILi96EEEEEELi96ENS_6half_tEfNS_4arch4Sm90ELb0ELb0ELb0ELb0ELb0ELb0ELb0ELb0ELb1ELb1ELb1ELb0EEENS1_21CollectiveEpilogueFwdINS6_IJSA_SC_SB_EEES9_SE_SG_Li384ELb0ELb1ELb1ELb0EEENS1_19SingleTileSchedulerILb0ELb1ELb1ELi192EEEEEEEEEvNT_6ParamsE)
        /*004c*/ 	.short	0x0380
        /*004e*/ 	.short	0x0a00


	//----- nvinfo : EIATTR_SW_WAR
	.align		4
.L_74:
        /*0050*/ 	.byte	0x04, 0x36
        /*0052*/ 	.short	(.L_76 - .L_75)
.L_75:
        /*0054*/ 	.word	0x00000008
.L_76:


//--------------------- .nv.info._ZN7cutlass13device_kernelIN5flash11enable_sm90INS1_16FlashAttnFwdSm90INS1_25CollectiveMainloopFwdSm90ILi2EN4cute5tupleIJNS5_1CILi1EEES8_S8_EEENS6_IJNS7_ILi192EEENS7_ILi144EEENS7_ILi96EEEEEELi96ENS_6half_tEfNS_4arch4Sm90ELb0ELb0ELb0ELb1ELb0ELb0ELb0ELb0ELb1ELb1ELb1ELb0EEENS1_21CollectiveEpilogueFwdINS6_IJSA_SC_SB_EEES9_SE_SG_Li384ELb1ELb1ELb1ELb0EEENS1_36VarlenDynamicPersistentTileSchedulerILi192ELi144ELi384ELi128ELb1ELb1ELb1ELb0ELb1ELb1EEEEEEEEEvNT_6ParamsE --------------------------
	.section	.nv.info._ZN7cutlass13device_kernelIN5flash11enable_sm90INS1_16FlashAttnFwdSm90INS1_25CollectiveMainloopFwdSm90ILi2EN4cute5tupleIJNS5_1CILi1EEES8_S8_EEENS6_IJNS7_ILi192EEENS7_ILi144EEENS7_ILi96EEEEEELi96ENS_6half_tEfNS_4arch4Sm90ELb0ELb0ELb0ELb1ELb0ELb0ELb0ELb0ELb1ELb1ELb1ELb0EEENS1_21CollectiveEpilogueFwdINS6_IJSA_SC_SB_EEES9_SE_SG_Li384ELb1ELb1ELb1ELb0EEENS1_36VarlenDynamicPersistentTileSchedulerILi192ELi144ELi384ELi128ELb1ELb1ELb1ELb0ELb1ELb1EEEEEEEEEvNT_6ParamsE,"",@"SHT_CUDA_INFO"
	.sectionflags	@""
	.align	4


	//----- nvinfo : EIATTR_CUDA_API_VERSION
	.align		4
        /*0000*/ 	.byte	0x04, 0x37
        /*0002*/ 	.short	(.L_78 - .L_77)
.L_77:
        /*0004*/ 	.word	0x00000082


	//----- nvinfo : EIATTR_KPARAM_INFO
	.align		4
.L_78:
        /*0008*/ 	.byte	0x04, 0x17
        /*000a*/ 	.short	(.L_80 - .L_79)
.L_79:
        /*000c*/ 	.word	0x00000000
        /*0010*/ 	.short	0x0000
        /*0012*/ 	.short	0x0000
        /*0014*/ 	.byte	0x00, 0xf0, 0x01, 0x2a


	//----- nvinfo : EIATTR_SPARSE_MMA_MASK
	.align		4
.L_80:
        /*0018*/ 	.byte	0x03, 0x50
        /*001a*/ 	.short	0x0000


	//----- nvinfo : EIATTR_MAXREG_COUNT
	.align		4
        /*001c*/ 	.byte	0x03, 0x1b
        /*001e*/ 	.short	0x0080


	//----- nvinfo : EIATTR_MERCURY_ISA_VERSION
	.align		4
        /*0020*/ 	.byte	0x03, 0x5f
        /*0022*/ 	.short	0x0101


	//----- nvinfo : EIATTR_VRC_CTA_INIT_COUNT
	.align		4
        /*0024*/ 	.byte	0x02, 0x4a
	.zero		1
	.zero		1


	//----- nvinfo : EIATTR_EXIT_INSTR_OFFSETS
	.align		4
        /*0028*/ 	.byte	0x04, 0x1c
        /*002a*/ 	.short	(.L_82 - .L_81)


	//   ....[0]....
.L_81:
        /*002c*/ 	.word	0x00000010


	//----- nvinfo : EIATTR_MAX_THREADS
	.align		4
.L_82:
        /*0030*/ 	.byte	0x04, 0x05
        /*0032*/ 	.short	(.L_84 - .L_83)
.L_83:
        /*0034*/ 	.word	0x00000200
        /*0038*/ 	.word	0x00000001
        /*003c*/ 	.word	0x00000001


	//----- nvinfo : EIATTR_CBANK_PARAM_SIZE
	.align		4
.L_84:
        /*0040*/ 	.byte	0x03, 0x19
        /*0042*/ 	.short	0x0a80


	//----- nvinfo : EIATTR_PARAM_CBANK
	.align		4
        /*0044*/ 	.byte	0x04, 0x0a
        /*0046*/ 	.short	(.L_86 - .L_85)
	.align		4
.L_85:
        /*0048*/ 	.word	index@(.nv.constant0._ZN7cutlass13device_kernelIN5flash11enable_sm90INS1_16FlashAttnFwdSm90INS1_25CollectiveMainloopFwdSm90ILi2EN4cute5tupleIJNS5_1CILi1EEES8_S8_EEENS6_IJNS7_ILi192EEENS7_ILi144EEENS7_ILi96EEEEEELi96ENS_6half_tEfNS_4arch4Sm90ELb0ELb0ELb0ELb1ELb0ELb0ELb0ELb0ELb1ELb1ELb1ELb0EEENS1_21CollectiveEpilogueFwdINS6_IJSA_SC_SB_EEES9_SE_SG_Li384ELb1ELb1ELb1ELb0EEENS1_36VarlenDynamicPersistentTileSchedulerILi192ELi144ELi384ELi128ELb1ELb1ELb1ELb0ELb1ELb1EEEEEEEEEvNT_6ParamsE)
        /*004c*/ 	.short	0x0380
        /*004e*/ 	.short	0x0a80


	//----- nvinfo : EIATTR_SW_WAR
	.align		4
.L_86:
        /*0050*/ 	.byte	0x04, 0x36
        /*0052*/ 	.short	(.L_88 - .L_87)
.L_87:
        /*0054*/ 	.word	0x00000008
.L_88:


//--------------------- .nv.info._ZN7cutlass13device_kernelIN5flash11enable_sm90INS1_16FlashAttnFwdSm90INS1_25CollectiveMainloopFwdSm90ILi2EN4cute5tupleIJNS5_1CILi1EEES8_S8_EEENS6_IJNS7_ILi192EEENS7_ILi144EEENS7_ILi96EEEEEELi96ENS_6half_tEfNS_4arch4Sm90ELb0ELb0ELb0ELb1ELb0ELb1ELb0ELb0ELb1ELb1ELb1ELb0EEENS1_21CollectiveEpilogueFwdINS6_IJSA_SC_SB_EEES9_SE_SG_Li384ELb1ELb1ELb1ELb0EEENS1_36VarlenDynamicPersistentTileSchedulerILi192ELi144ELi384ELi128ELb1ELb1ELb1ELb0ELb1ELb1EEEEEEEEEvNT_6ParamsE --------------------------
	.section	.nv.info._ZN7cutlass13device_kernelIN5flash11enable_sm90INS1_16FlashAttnFwdSm90INS1_25CollectiveMainloopFwdSm90ILi2EN4cute5tupleIJNS5_1CILi1EEES8_S8_EEENS6_IJNS7_ILi192EEENS7_ILi144EEENS7_ILi96EEEEEELi96ENS_6half_tEfNS_4arch4Sm90ELb0ELb0ELb0ELb1ELb0ELb1ELb0ELb0ELb1ELb1ELb1ELb0EEENS1_21CollectiveEpilogueFwdINS6_IJSA_SC_SB_EEES9_SE_SG_Li384ELb1ELb1ELb1ELb0EEENS1_36VarlenDynamicPersistentTileSchedulerILi192ELi144ELi384ELi128ELb1ELb1ELb1ELb0ELb1ELb1EEEEEEEEEvNT_6ParamsE,"",@"SHT_CUDA_INFO"
	.sectionflags	@""
	.align	4


	//----- nvinfo : EIATTR_CUDA_API_VERSION
	.align		4
        /*0000*/ 	.byte	0x04, 0x37
        /*0002*/ 	.short	(.L_90 - .L_89)
.L_89:
        /*0004*/ 	.word	0x00000082


	//----- nvinfo : EIATTR_KPARAM_INFO
	.align		4
.L_90:
        /*0008*/ 	.byte	0x04, 0x17
        /*000a*/ 	.short	(.L_92 - .L_91)
.L_91:
        /*000c*/ 	.word	0x00000000
        /*0010*/ 	.short	0x0000
        /*0012*/ 	.short	0x0000
        /*0014*/ 	.byte	0x00, 0xf0, 0x01, 0x2a


	//----- nvinfo : EIATTR_SPARSE_MMA_MASK
	.align		4
.L_92:
        /*0018*/ 	.byte	0x03, 0x50
        /*001a*/ 	.short	0x0000


	//----- nvinfo : EIATTR_MAXREG_COUNT
	.align		4
        /*001c*/ 	.byte	0x03, 0x1b
        /*001e*/ 	.short	0x0080


	//----- nvinfo : EIATTR_MERCURY_ISA_VERSION
	.align		4
        /*0020*/ 	.byte	0x03, 0x5f
        /*0022*/ 	.short	0x0101


	//----- nvinfo : EIATTR_VRC_CTA_INIT_COUNT
	.align		4
        /*0024*/ 	.byte	0x02, 0x4a
	.zero		1
	.zero		1


	//----- nvinfo : EIATTR_EXIT_INSTR_OFFSETS
	.align		4
        /*0028*/ 	.byte	0x04, 0x1c
        /*002a*/ 	.short	(.L_94 - .L_93)


	//   ....[0]....
.L_93:
        /*002c*/ 	.word	0x00000010


	//----- nvinfo : EIATTR_MAX_THREADS
	.align		4
.L_94:
        /*0030*/ 	.byte	0x04, 0x05
        /*0032*/ 	.short	(.L_96 - .L_95)
.L_95:
        /*0034*/ 	.word	0x00000200
        /*0038*/ 	.word	0x00000001
        /*003c*/ 	.word	0x00000001


	//----- nvinfo : EIATTR_CBANK_PARAM_SIZE
	.align		4
.L_96:
        /*0040*/ 	.byte	0x03, 0x19
        /*0042*/ 	.short	0x0a80


	//----- nvinfo : EIATTR_PARAM_CBANK
	.align		4
        /*0044*/ 	.byte	0x04, 0x0a
        /*0046*/ 	.short	(.L_98 - .L_97)
	.align		4
.L_97:
        /*0048*/ 	.word	index@(.nv.constant0._ZN7cutlass13device_kernelIN5flash11enable_sm90INS1_16FlashAttnFwdSm90INS1_25CollectiveMainloopFwdSm90ILi2EN4cute5tupleIJNS5_1CILi1EEES8_S8_EEENS6_IJNS7_ILi192EEENS7_ILi144EEENS7_ILi96EEEEEELi96ENS_6half_tEfNS_4arch4Sm90ELb0ELb0ELb0ELb1ELb0ELb1ELb0ELb0ELb1ELb1ELb1ELb0EEENS1_21CollectiveEpilogueFwdINS6_IJSA_SC_SB_EEES9_SE_SG_Li384ELb1ELb1ELb1ELb0EEENS1_36VarlenDynamicPersistentTileSchedulerILi192ELi144ELi384ELi128ELb1ELb1ELb1ELb0ELb1ELb1EEEEEEEEEvNT_6ParamsE)
        /*004c*/ 	.short	0x0380
        /*004e*/ 	.short	0x0a80


	//----- nvinfo : EIATTR_SW_WAR
	.align		4
.L_98:
        /*0050*/ 	.byte	0x04, 0x36
        /*0052*/ 	.short	(.L_100 - .L_99)
.L_99:
        /*0054*/ 	.word	0x00000008
.L_100:


//--------------------- .nv.info._ZN7cutlass13device_kernelIN5flash11enable_sm90INS1_16FlashAttnFwdSm90INS1_25CollectiveMainloopFwdSm90ILi2EN4cute5tupleIJNS5_1CILi1EEES8_S8_EEENS6_IJNS7_ILi192EEENS7_ILi128EEENS7_ILi96EEEEEELi96ENS_6half_tEfNS_4arch4Sm90ELb0ELb1ELb0ELb0ELb0ELb0ELb0ELb0ELb1ELb1ELb1ELb0EEENS1_21CollectiveEpilogueFwdINS6_IJSA_SC_SB_EEES9_SE_SG_Li384ELb0ELb1ELb1ELb0EEENS1_19SingleTileSchedulerILb0ELb1ELb1ELi192EEEEEEEEEvNT_6ParamsE --------------------------
	.section	.nv.info._ZN7cutlass13device_kernelIN5flash11enable_sm90INS1_16FlashAttnFwdSm90INS1_25CollectiveMainloopFwdSm90ILi2EN4cute5tupleIJNS5_1CILi1EEES8_S8_EEENS6_IJNS7_ILi192EEENS7_ILi128EEENS7_ILi96EEEEEELi96ENS_6half_tEfNS_4arch4Sm90ELb0ELb1ELb0ELb0ELb0ELb0ELb0ELb0ELb1ELb1ELb1ELb0EEENS1_21CollectiveEpilogueFwdINS6_IJSA_SC_SB_EEES9_SE_SG_Li384ELb0ELb1ELb1ELb0EEENS1_19SingleTileSchedulerILb0ELb1ELb1ELi192EEEEEEEEEvNT_6ParamsE,"",@"SHT_CUDA_INFO"
	.sectionflags	@""
	.align	4


	//----- nvinfo : EIATTR_CUDA_API_VERSION
	.align		4
        /*0000*/ 	.byte	0x04, 0x37
        /*0002*/ 	.short	(.L_102 - .L_101)
.L_101:
        /*0004*/ 	.word	0x00000082


	//----- nvinfo : EIATTR_KPARAM_INFO
	.align		4
.L_102:
        /*0008*/ 	.byte	0x04, 0x17
        /*000a*/ 	.short	(.L_104 - .L_103)
.L_103:
        /*000c*/ 	.word	0x00000000
        /*0010*/ 	.short	0x0000
        /*0012*/ 	.short	0x0000
        /*0014*/ 	.byte	0x00, 0xf0, 0x01, 0x28


	//----- nvinfo : EIATTR_SPARSE_MMA_MASK
	.align		4
.L_104:
        /*0018*/ 	.byte	0x03, 0x50
        /*001a*/ 	.short	0x0000


	//----- nvinfo : EIATTR_MAXREG_COUNT
	.align		4
        /*001c*/ 	.byte	0x03, 0x1b
        /*001e*/ 	.short	0x0080


	//----- nvinfo : EIATTR_MERCURY_ISA_VERSION
	.align		4
        /*0020*/ 	.byte	0x03, 0x5f
        /*0022*/ 	.short	0x0101


	//----- nvinfo : EIATTR_VRC_CTA_INIT_COUNT
	.align		4
        /*0024*/ 	.byte	0x02, 0x4a
	.zero		1
	.zero		1


	//----- nvinfo : EIATTR_EXIT_INSTR_OFFSETS
	.align		4
        /*0028*/ 	.byte	0x04, 0x1c
        /*002a*/ 	.short	(.L_106 - .L_105)


	//   ....[0]....
.L_105:
        /*002c*/ 	.word	0x00000010


	//----- nvinfo : EIATTR_MAX_THREADS
	.align		4
.L_106:
        /*0030*/ 	.byte	0x04, 0x05
        /*0032*/ 	.short	(.L_108 - .L_107)
.L_107:
        /*0034*/ 	.word	0x00000200
        /*0038*/ 	.word	0x00000001
        /*003c*/ 	.word	0x00000001


	//----- nvinfo : EIATTR_CBANK_PARAM_SIZE
	.align		4
.L_108:
        /*0040*/ 	.byte	0x03, 0x19
        /*0042*/ 	.short	0x0a00


	//----- nvinfo : EIATTR_PARAM_CBANK
	.align		4
        /*0044*/ 	.byte	0x04, 0x0a
        /*0046*/ 	.short	(.L_110 - .L_109)
	.align		4
.L_109:
        /*0048*/ 	.word	index@(.nv.constant0._ZN7cutlass13device_kernelIN5flash11enable_sm90INS1_16FlashAttnFwdSm90INS1_25CollectiveMainloopFwdSm90ILi2EN4cute5tupleIJNS5_1CILi1EEES8_S8_EEENS6_IJNS7_ILi192EEENS7_ILi128EEENS7_ILi96EEEEEELi96ENS_6half_tEfNS_4arch4Sm90ELb0ELb1ELb0ELb0ELb0ELb0ELb0ELb0ELb1ELb1ELb1ELb0EEENS1_21CollectiveEpilogueFwdINS6_IJSA_SC_SB_EEES9_SE_SG_Li384ELb0ELb1ELb1ELb0EEENS1_19SingleTileSchedulerILb0ELb1ELb1ELi192EEEEEEEEEvNT_6ParamsE)
        /*004c*/ 	.short	0x0380
        /*004e*/ 	.short	0x0a00


	//----- nvinfo : EIATTR_SW_WAR
	.align		4
.L_110:
        /*0050*/ 	.byte	0x04, 0x36
        /*0052*/ 	.short	(.L_112 - .L_111)
.L_111:
        /*0054*/ 	.word	0x00000008
.L_112:


//--------------------- .nv.info._ZN7cutlass13device_kernelIN5flash11enable_sm90INS1_16FlashAttnFwdSm90INS1_25CollectiveMainloopFwdSm90ILi2EN4cute5tupleIJNS5_1CILi1EEES8_S8_EEENS6_IJNS7_ILi192EEENS7_ILi128EEENS7_ILi96EEEEEELi96ENS_6half_tEfNS_4arch4Sm90ELb0ELb1ELb0ELb1ELb0ELb0ELb0ELb0ELb1ELb1ELb1ELb0EEENS1_21CollectiveEpilogueFwdINS6_IJSA_SC_SB_EEES9_SE_SG_Li384ELb1ELb1ELb1ELb0EEENS1_36VarlenDynamicPersistentTileSchedulerILi192ELi128ELi384ELi128ELb1ELb1ELb1ELb1ELb0ELb1EEEEEEEEEvNT_6ParamsE --------------------------
	.section	.nv.info._ZN7cutlass13device_kernelIN5flash11enable_sm90INS1_16FlashAttnFwdSm90INS1_25CollectiveMainloopFwdSm90ILi2EN4cute5tupleIJNS5_1CILi1EEES8_S8_EEENS6_IJNS7_ILi192EEENS7_ILi128EEENS7_ILi96EEEEEELi96ENS_6half_tEfNS_4arch4Sm90ELb0ELb1ELb0ELb1ELb0ELb0ELb0ELb0ELb1ELb1ELb1ELb0EEENS1_21CollectiveEpilogueFwdINS6_IJSA_SC_SB_EEES9_SE_SG_Li384ELb1ELb1ELb1ELb0EEENS1_36VarlenDynamicPersistentTileSchedulerILi192ELi128ELi384ELi128ELb1ELb1ELb1ELb1ELb0ELb1EEEEEEEEEvNT_6ParamsE,"",@"SHT_CUDA_INFO"
	.sectionflags	@""
	.align	4


	//----- nvinfo : EIATTR_CUDA_API_VERSION
	.align		4
        /*0000*/ 	.byte	0x04, 0x37
        /*0002*/ 	.short	(.L_114 - .L_113)
.L_113:
        /*0004*/ 	.word	0x00000082


	//----- nvinfo : EIATTR_KPARAM_INFO
	.align		4
.L_114:
        /*0008*/ 	.byte	0x04, 0x17
        /*000a*/ 	.short	(.L_116 - .L_115)
.L_115:
        /*000c*/ 	.word	0x00000000
        /*0010*/ 	.short	0x0000
        /*0012*/ 	.short	0x0000
        /*0014*/ 	.byte	0x00, 0xf0, 0x01, 0x2a


	//----- nvinfo : EIATTR_SPARSE_MMA_MASK
	.align		4
.L_116:
        /*0018*/ 	.byte	0x03, 0x50
        /*001a*/ 	.short	0x0000


	//----- nvinfo : EIATTR_MAXREG_COUNT
	.align		4
        /*001c*/ 	.byte	0x03, 0x1b
        /*001e*/ 	.short	0x0080


	//----- nvinfo : EIATTR_MERCURY_ISA_VERSION
	.align		4
        /*0020*/ 	.byte	0x03, 0x5f
        /*0022*/ 	.short	0x0101


	//----- nvinfo : EIATTR_VRC_CTA_INIT_COUNT
	.align		4
        /*0024*/ 	.byte	0x02, 0x4a
	.zero		1
	.zero		1


	//----- nvinfo : EIATTR_EXIT_INSTR_OFFSETS
	.align		4
        /*0028*/ 	.byte	0x04, 0x1c
        /*002a*/ 	.short	(.L_118 - .L_117)


	//   ....[0]....
.L_117:
        /*002c*/ 	.word	0x00000010


	//----- nvinfo : EIATTR_MAX_THREADS
	.align		4
.L_118:
        /*0030*/ 	.byte	0x04, 0x05
        /*0032*/ 	.short	(.L_120 - .L_119)
.L_119:
        /*0034*/ 	.word	0x00000200
        /*0038*/ 	.word	0x00000001
        /*003c*/ 	.word	0x00000001


	//----- nvinfo : EIATTR_CBANK_PARAM_SIZE
	.align		4
.L_120:
        /*0040*/ 	.byte	0x03, 0x19
        /*0042*/ 	.short	0x0a80


	//----- nvinfo : EIATTR_PARAM_CBANK
	.align		4
        /*0044*/ 	.byte	0x04, 0x0a
        /*0046*/ 	.short	(.L_122 - .L_121)
	.align		4
.L_121:
        /*0048*/ 	.word	index@(.nv.constant0._ZN7cutlass13device_kernelIN5flash11enable_sm90INS1_16FlashAttnFwdSm90INS1_25CollectiveMainloopFwdSm90ILi2EN4cute5tupleIJNS5_1CILi1EEES8_S8_EEENS6_IJNS7_ILi192EEENS7_ILi128EEENS7_ILi96EEEEEELi96ENS_6half_tEfNS_4arch4Sm90ELb0ELb1ELb0ELb1ELb0ELb0ELb0ELb0ELb1ELb1ELb1ELb0EEENS1_21CollectiveEpilogueFwdINS6_IJSA_SC_SB_EEES9_SE_SG_Li384ELb1ELb1ELb1ELb0EEENS1_36VarlenDynamicPersistentTileSchedulerILi192ELi128ELi384ELi128ELb1ELb1ELb1ELb1ELb0ELb1EEEEEEEEEvNT_6ParamsE)
        /*004c*/ 	.short	0x0380
        /*004e*/ 	.short	0x0a80


	//----- nvinfo : EIATTR_SW_WAR
	.align		4
.L_122:
        /*0050*/ 	.byte	0x04, 0x36
        /*0052*/ 	.short	(.L_124 - .L_123)
.L_123:
        /*0054*/ 	.word	0x00000008
.L_124:


//--------------------- .nv.info._ZN7cutlass13device_kernelIN5flash11enable_sm90INS1_16FlashAttnFwdSm90INS1_25CollectiveMainloopFwdSm90ILi2EN4cute5tupleIJNS5_1CILi1EEES8_S8_EEENS6_IJNS7_ILi192EEENS7_ILi128EEENS7_ILi96EEEEEELi96ENS_6half_tEfNS_4arch4Sm90ELb0ELb1ELb0ELb1ELb0ELb1ELb0ELb0ELb1ELb1ELb1ELb0EEENS1_21CollectiveEpilogueFwdINS6_IJSA_SC_SB_EEES9_SE_SG_Li384ELb1ELb1ELb1ELb0EEENS1_36VarlenDynamicPersistentTileSchedulerILi192ELi128ELi384ELi128ELb1ELb1ELb1ELb1ELb0ELb1EEEEEEEEEvNT_6ParamsE --------------------------
	.section	.nv.info._ZN7cutlass13device_kernelIN5flash11enable_sm90INS1_16FlashAttnFwdSm90INS1_25CollectiveMainloopFwdSm90ILi2EN4cute5tupleIJNS5_1CILi1EEES8_S8_EEENS6_IJNS7_ILi192EEENS7_ILi128EEENS7_ILi96EEEEEELi96ENS_6half_tEfNS_4arch4Sm90ELb0ELb1ELb0ELb1ELb0ELb1ELb0ELb0ELb1ELb1ELb1ELb0EEENS1_21CollectiveEpilogueFwdINS6_IJSA_SC_SB_EEES9_SE_SG_Li384ELb1ELb1ELb1ELb0EEENS1_36VarlenDynamicPersistentTileSchedulerILi192ELi128ELi384ELi128ELb1ELb1ELb1ELb1ELb0ELb1EEEEEEEEEvNT_6ParamsE,"",@"SHT_CUDA_INFO"
	.sectionflags	@""
	.align	4


	//----- nvinfo : EIATTR_CUDA_API_VERSION
	.align		4
        /*0000*/ 	.byte	0x04, 0x37
        /*0002*/ 	.short	(.L_126 - .L_125)
.L_125:
        /*0004*/ 	.word	0x00000082


	//----- nvinfo : EIATTR_KPARAM_INFO
	.align		4
.L_126:
        /*0008*/ 	.byte	0x04, 0x17
        /*000a*/ 	.short	(.L_128 - .L_127)
.L_127:
        /*000c*/ 	.word	0x00000000
        /*0010*/ 	.short	0x0000
        /*0012*/ 	.short	0x0000
        /*0014*/ 	.byte	0x00, 0xf0, 0x01, 0x2a


	//----- nvinfo : EIATTR_SPARSE_MMA_MASK
	.align		4
.L_128:
        /*0018*/ 	.byte	0x03, 0x50
        /*001a*/ 	.short	0x0000


	//----- nvinfo : EIATTR_MAXREG_COUNT
	.align		4
        /*001c*/ 	.byte	0x03, 0x1b
        /*001e*/ 	.short	0x0080


	//----- nvinfo : EIATTR_MERCURY_ISA_VERSION
	.align		4
        /*0020*/ 	.byte	0x03, 0x5f
        /*0022*/ 	.short	0x0101


	//----- nvinfo : EIATTR_VRC_CTA_INIT_COUNT
	.align		4
        /*0024*/ 	.byte	0x02, 0x4a
	.zero		1
	.zero		1


	//----- nvinfo : EIATTR_EXIT_INSTR_OFFSETS
	.align		4
        /*0028*/ 	.byte	0x04, 0x1c
        /*002a*/ 	.short	(.L_130 - .L_129)


	//   ....[0]....
.L_129:
        /*002c*/ 	.word	0x00000010


	//----- nvinfo : EIATTR_MAX_THREADS
	.align		4
.L_130:
        /*0030*/ 	.byte	0x04, 0x05
        /*0032*/ 	.short	(.L_132 - .L_131)
.L_131:
        /*0034*/ 	.word	0x00000200
        /*0038*/ 	.word	0x00000001
        /*003c*/ 	.word	0x00000001


	//----- nvinfo : EIATTR_CBANK_PARAM_SIZE
	.align		4
.L_132:
        /*0040*/ 	.byte	0x03, 0x19
        /*0042*/ 	.short	0x0a80


	//----- nvinfo : EIATTR_PARAM_CBANK
	.align		4
        /*0044*/ 	.byte	0x04, 0x0a
        /*0046*/ 	.short	(.L_134 - .L_133)
	.align		4
.L_133:
        /*0048*/ 	.word	index@(.nv.constant0._ZN7cutlass13device_kernelIN5flash11enable_sm90INS1_16FlashAttnFwdSm90INS1_25CollectiveMainloopFwdSm90ILi2EN4cute5tupleIJNS5_1CILi1EEES8_S8_EEENS6_IJNS7_ILi192EEENS7_ILi128EEENS7_ILi96EEEEEELi96ENS_6half_tEfNS_4arch4Sm90ELb0ELb1ELb0ELb1ELb0ELb1ELb0ELb0ELb1ELb1ELb1ELb0EEENS1_21CollectiveEpilogueFwdINS6_IJSA_SC_SB_EEES9_SE_SG_Li384ELb1ELb1ELb1ELb0EEENS1_36VarlenDynamicPersistentTileSchedulerILi192ELi128ELi384ELi128ELb1ELb1ELb1ELb1ELb0ELb1EEEEEEEEEvNT_6ParamsE)
        /*004c*/ 	.short	0x0380
        /*004e*/ 	.short	0x0a80


	//----- nvinfo : EIATTR_SW_WAR
	.align		4
.L_134:
        /*0050*/ 	.byte	0x04, 0x36
        /*0052*/ 	.short	(.L_136 - .L_135)
.L_135:
        /*0054*/ 	.word	0x00000008
.L_136:


//--------------------- .nv.info._ZN7cutlass13device_kernelIN5flash11enable_sm90INS1_16FlashAttnFwdSm90INS1_25CollectiveMainloopFwdSm90ILi2EN4cute5tupleIJNS5_1CILi1EEES8_S8_EEENS6_IJNS7_ILi192EEENS7_ILi144EEENS7_ILi96EEEEEELi96ENS_6half_tEfNS_4arch4Sm90ELb1ELb0ELb0ELb0ELb0ELb0ELb0ELb0ELb1ELb1ELb1ELb0EEENS1_21CollectiveEpilogueFwdINS6_IJSA_SC_SB_EEES9_SE_SG_Li384ELb0ELb1ELb1ELb0EEENS1_19SingleTileSchedulerILb0ELb1ELb1ELi192EEEEEEEEEvNT_6ParamsE --------------------------
	.section	.nv.info._ZN7cutlass13device_kernelIN5flash11enable_sm90INS1_16FlashAttnFwdSm90INS1_25CollectiveMainloopFwdSm90ILi2EN4cute5tupleIJNS5_1CILi1EEES8_S8_EEENS6_IJNS7_ILi192EEENS7_ILi144EEENS7_ILi96EEEEEELi96ENS_6half_tEfNS_4arch4Sm90ELb1ELb0ELb0ELb0ELb0ELb0ELb0ELb0ELb1ELb1ELb1ELb0EEENS1_21CollectiveEpilogueFwdINS6_IJSA_SC_SB_EEES9_SE_SG_Li384ELb0ELb1ELb1ELb0EEENS1_19SingleTileSchedulerILb0ELb1ELb1ELi192EEEEEEEEEvNT_6ParamsE,"",@"SHT_CUDA_INFO"
	.sectionflags	@""
	.align	4


	//----- nvinfo : EIATTR_CUDA_API_VERSION
	.align		4
        /*0000*/ 	.byte	0x04, 0x37
        /*0002*/ 	.short	(.L_138 - .L_137)
.L_137:
        /*0004*/ 	.word	0x00000082


	//----- nvinfo : EIATTR_KPARAM_INFO
	.align		4
.L_138:
        /*0008*/ 	.byte	0x04, 0x17
        /*000a*/ 	.short	(.L_140 - .L_139)
.L_139:
        /*000c*/ 	.word	0x00000000
        /*0010*/ 	.short	0x0000
        /*0012*/ 	.short	0x0000
        /*0014*/ 	.byte	0x00, 0xf0, 0x01, 0x28


	//----- nvinfo : EIATTR_SPARSE_MMA_MASK
	.align		4
.L_140:
        /*0018*/ 	.byte	0x03, 0x50
        /*001a*/ 	.short	0x0000


	//----- nvinfo : EIATTR_MAXREG_COUNT
	.align		4
        /*001c*/ 	.byte	0x03, 0x1b
        /*001e*/ 	.short	0x0080


	//----- nvinfo : EIATTR_MERCURY_ISA_VERSION
	.align		4
        /*0020*/ 	.byte	0x03, 0x5f
        /*0022*/ 	.short	0x0101


	//----- nvinfo : EIATTR_VRC_CTA_INIT_COUNT
	.align		4
        /*0024*/ 	.byte	0x02, 0x4a
	.zero		1
	.zero		1


	//----- nvinfo : EIATTR_EXIT_INSTR_OFFSETS
	.align		4
        /*0028*/ 	.byte	0x04, 0x1c
        /*002a*/ 	.short	(.L_142 - .L_141)


	//   ....[0]....
.L_141:
        /*002c*/ 	.word	0x00000010


	//----- nvinfo : EIATTR_MAX_THREADS
	.align		4
.L_142:
        /*0030*/ 	.byte	0x04, 0x05
        /*0032*/ 	.short	(.L_144 - .L_143)
.L_143:
        /*0034*/ 	.word	0x00000200
        /*0038*/ 	.word	0x00000001
        /*003c*/ 	.word	0x00000001


	//----- nvinfo : EIATTR_CBANK_PARAM_SIZE
	.align		4
.L_144:
        /*0040*/ 	.byte	0x03, 0x19
        /*0042*/ 	.short	0x0a00


	//----- nvinfo : EIATTR_PARAM_CBANK
	.align		4
        /*0044*/ 	.byte	0x04, 0x0a
        /*0046*/ 	.short	(.L_146 - .L_145)
	.align		4
.L_145:
        /*0048*/ 	.word	index@(.nv.constant0._ZN7cutlass13device_kernelIN5flash11enable_sm90INS1_16FlashAttnFwdSm90INS1_25CollectiveMainloopFwdSm90ILi2EN4cute5tupleIJNS5_1CILi1EEES8_S8_EEENS6_IJNS7_ILi192EEENS7_ILi144EEENS7_ILi96EEEEEELi96ENS_6half_tEfNS_4arch4Sm90ELb1ELb0ELb0ELb0ELb0ELb0ELb0ELb0ELb1ELb1ELb1ELb0EEENS1_21CollectiveEpilogueFwdINS6_IJSA_SC_SB_EEES9_SE_SG_Li384ELb0ELb1ELb1ELb0EEENS1_19SingleTileSchedulerILb0ELb1ELb1ELi192EEEEEEEEEvNT_6ParamsE)
        /*004c*/ 	.short	0x0380
        /*004e*/ 	.short	0x0a00


	//----- nvinfo : EIATTR_SW_WAR
	.align		4
.L_146:
        /*0050*/ 	.byte	0x04, 0x36
        /*0052*/ 	.short	(.L_148 - .L_147)
.L_147:
        /*0054*/ 	.word	0x00000008
.L_148:


//--------------------- .nv.info._ZN7cutlass13device_kernelIN5flash11enable_sm90INS1_16FlashAttnFwdSm90INS1_25CollectiveMainloopFwdSm90ILi2EN4cute5tupleIJNS5_1CILi1EEES8_S8_EEENS6_IJNS7_ILi192EEENS7_ILi144EEENS7_ILi96EEEEEELi96ENS_6half_tEfNS_4arch4Sm90ELb1ELb0ELb0ELb1ELb0ELb0ELb0ELb0ELb1ELb1ELb1ELb0EEENS1_21CollectiveEpilogueFwdINS6_IJSA_SC_SB_EEES9_SE_SG_Li384ELb1ELb1ELb1ELb0EEENS1_36VarlenDynamicPersistentTileSchedulerILi192ELi144ELi384ELi128ELb1ELb1ELb1ELb1ELb1ELb1EEEEEEEEEvNT_6ParamsE --------------------------
	.section	.nv.info._ZN7cutlass13device_kernelIN5flash11enable_sm90INS1_16FlashAttnFwdSm90INS1_25CollectiveMainloopFwdSm90ILi2EN4cute5tupleIJNS5_1CILi1EEES8_S8_EEENS6_IJNS7_ILi192EEENS7_ILi144EEENS7_ILi96EEEEEELi96ENS_6half_tEfNS_4arch4Sm90ELb1ELb0ELb0ELb1ELb0ELb0ELb0ELb0ELb1ELb1ELb1ELb0EEENS1_21CollectiveEpilogueFwdINS6_IJSA_SC_SB_EEES9_SE_SG_Li384ELb1ELb1ELb1ELb0EEENS1_36VarlenDynamicPersistentTileSchedulerILi192ELi144ELi384ELi128ELb1ELb1ELb1ELb1ELb1ELb1EEEEEEEEEvNT_6ParamsE,"",@"SHT_CUDA_INFO"
	.sectionflags	@""
	.align	4


	//----- nvinfo : EIATTR_CUDA_API_VERSION
	.align		4
        /*0000*/ 	.byte	0x04, 0x37
        /*0002*/ 	.short	(.L_150 - .L_149)
.L_149:
        /*0004*/ 	.word	0x00000082


	//----- nvinfo : EIATTR_KPARAM_INFO
	.align		4
.L_150:
        /*0008*/ 	.byte	0x04, 0x17
        /*000a*/ 	.short	(.L_152 - .L_151)
.L_151:
        /*000c*/ 	.word	0x00000000
        /*0010*/ 	.short	0x0000
        /*0012*/ 	.short	0x0000
        /*0014*/ 	.byte	0x00, 0xf0, 0x01, 0x2a


	//----- nvinfo : EIATTR_SPARSE_MMA_MASK
	.align		4
.L_152:
        /*0018*/ 	.byte	0x03, 0x50
        /*001a*/ 	.short	0x0000


	//----- nvinfo : EIATTR_MAXREG_COUNT
	.align		4
        /*001c*/ 	.byte	0x03, 0x1b
        /*001e*/ 	.short	0x0080


	//----- nvinfo : EIATTR_MERCURY_ISA_VERSION
	.align		4
        /*0020*/ 	.byte	0x03, 0x5f
        /*0022*/ 	.short	0x0101


	//----- nvinfo : EIATTR_VRC_CTA_INIT_COUNT
	.align		4
        /*0024*/ 	.byte	0x02, 0x4a
	.zero		1
	.zero		1


	//----- nvinfo : EIATTR_EXIT_INSTR_OFFSETS
	.align		4
        /*0028*/ 	.byte	0x04, 0x1c
        /*002a*/ 	.short	(.L_154 - .L_153)


	//   ....[0]....
.L_153:
        /*002c*/ 	.word	0x00000010


	//----- nvinfo : EIATTR_MAX_THREADS
	.align		4
.L_154:
        /*0030*/ 	.byte	0x04, 0x05
        /*0032*/ 	.short	(.L_156 - .L_155)
.L_155:
        /*0034*/ 	.word	0x00000200
        /*0038*/ 	.word	0x00000001
        /*003c*/ 	.word	0x00000001


	//----- nvinfo : EIATTR_CBANK_PARAM_SIZE
	.align		4
.L_156:
        /*0040*/ 	.byte	0x03, 0x19
        /*0042*/ 	.short	0x0a80


	//----- nvinfo : EIATTR_PARAM_CBANK
	.align		4
        /*0044*/ 	.byte	0x04, 0x0a
        /*0046*/ 	.short	(.L_158 - .L_157)
	.align		4
.L_157:
        /*0048*/ 	.word	index@(.nv.constant0._ZN7cutlass13device_kernelIN5flash11enable_sm90INS1_16FlashAttnFwdSm90INS1_25CollectiveMainloopFwdSm90ILi2EN4cute5tupleIJNS5_1CILi1EEES8_S8_EEENS6_IJNS7_ILi192EEENS7_ILi144EEENS7_ILi96EEEEEELi96ENS_6half_tEfNS_4arch4Sm90ELb1ELb0ELb0ELb1ELb0ELb0ELb0ELb0ELb1ELb1ELb1ELb0EEENS1_21CollectiveEpilogueFwdINS6_IJSA_SC_SB_EEES9_SE_SG_Li384ELb1ELb1ELb1ELb0EEENS1_36VarlenDynamicPersistentTileSchedulerILi192ELi144ELi384ELi128ELb1ELb1ELb1ELb1ELb1ELb1EEEEEEEEEvNT_6ParamsE)
        /*004c*/ 	.short	0x0380
        /*004e*/ 	.short	0x0a80


	//----- nvinfo : EIATTR_SW_WAR
	.align		4
.L_158:
        /*0050*/ 	.byte	0x04, 0x36
        /*0052*/ 	.short	(.L_160 - .L_159)
.L_159:
        /*0054*/ 	.word	0x00000008
.L_160:


//--------------------- .nv.info._ZN7cutlass13device_kernelIN5flash11enable_sm90INS1_16FlashAttnFwdSm90INS1_25CollectiveMainloopFwdSm90ILi2EN4cute5tupleIJNS5_1CILi1EEES8_S8_EEENS6_IJNS7_ILi192EEENS7_ILi144EEENS7_ILi96EEEEEELi96ENS_6half_tEfNS_4arch4Sm90ELb1ELb0ELb0ELb1ELb0ELb1ELb0ELb0ELb1ELb1ELb1ELb0EEENS1_21CollectiveEpilogueFwdINS6_IJSA_SC_SB_EEES9_SE_SG_Li384ELb1ELb1ELb1ELb0EEENS1_36VarlenDynamicPersistentTileSchedulerILi192ELi144ELi384ELi128ELb1ELb1ELb1ELb1ELb1ELb1EEEEEEEEEvNT_6ParamsE --------------------------
	.section	.nv.info._ZN7cutlass13device_kernelIN5flash11enable_sm90INS1_16FlashAttnFwdSm90INS1_25CollectiveMainloopFwdSm90ILi2EN4cute5tupleIJNS5_1CILi1EEES8_S8_EEENS6_IJNS7_ILi192EEENS7_ILi144EEENS7_ILi96EEEEEELi96ENS_6half_tEfNS_4arch4Sm90ELb1ELb0ELb0ELb1ELb0ELb1ELb0ELb0ELb1ELb1ELb1ELb0EEENS1_21CollectiveEpilogueFwdINS6_IJSA_SC_SB_EEES9_SE_SG_Li384ELb1ELb1ELb1ELb0EEENS1_36VarlenDynamicPersistentTileSchedulerILi192ELi144ELi384ELi128ELb1ELb1ELb1ELb1ELb1ELb1EEEEEEEEEvNT_6ParamsE,"",@"SHT_CUDA_INFO"
	.sectionflags	@""
	.align	4


	//----- nvinfo : EIATTR_CUDA_API_VERSION
	.align		4
        /*0000*/ 	.byte	0x04, 0x37
        /*0002*/ 	.short	(.L_162 - .L_161)
.L_161:
        /*0004*/ 	.word	0x00000082


	//----- nvinfo : EIATTR_KPARAM_INFO
	.align		4
.L_162:
        /*0008*/ 	.byte	0x04, 0x17
        /*000a*/ 	.short	(.L_164 - .L_163)
.L_163:
        /*000c*/ 	.word	0x00000000
        /*0010*/ 	.short	0x0000
        /*0012*/ 	.short	0x0000
        /*0014*/ 	.byte	0x00, 0xf0, 0x01, 0x2a


	//----- nvinfo : EIATTR_SPARSE_MMA_MASK
	.align		4
.L_164:
        /*0018*/ 	.byte	0x03, 0x50
        /*001a*/ 	.short	0x0000


	//----- nvinfo : EIATTR_MAXREG_COUNT
	.align		4
        /*001c*/ 	.byte	0x03, 0x1b
        /*001e*/ 	.short	0x0080


	//----- nvinfo : EIATTR_MERCURY_ISA_VERSION
	.align		4
        /*0020*/ 	.byte	0x03, 0x5f
        /*0022*/ 	.short	0x0101


	//----- nvinfo : EIATTR_VRC_CTA_INIT_COUNT
	.align		4
        /*0024*/ 	.byte	0x02, 0x4a
	.zero		1
	.zero		1


	//----- nvinfo : EIATTR_EXIT_INSTR_OFFSETS
	.align		4
        /*0028*/ 	.byte	0x04, 0x1c
        /*002a*/ 	.short	(.L_166 - .L_165)


	//   ....[0]....
.L_165:
        /*002c*/ 	.word	0x00000010


	//----- nvinfo : EIATTR_MAX_THREADS
	.align		4
.L_166:
        /*0030*/ 	.byte	0x04, 0x05
        /*0032*/ 	.short	(.L_168 - .L_167)
.L_167:
        /*0034*/ 	.word	0x00000200
        /*0038*/ 	.word	0x00000001
        /*003c*/ 	.word	0x00000001


	//----- nvinfo : EIATTR_CBANK_PARAM_SIZE
	.align		4
.L_168:
        /*0040*/ 	.byte	0x03, 0x19
        /*0042*/ 	.short	0x0a80


	//----- nvinfo : EIATTR_PARAM_CBANK
	.align		4
        /*0044*/ 	.byte	0x04, 0x0a
        /*0046*/ 	.short	(.L_170 - .L_169)
	.align		4
.L_169:
        /*0048*/ 	.word	index@(.nv.constant0._ZN7cutlass13device_kernelIN5flash11enable_sm90INS1_16FlashAttnFwdSm90INS1_25CollectiveMainloopFwdSm90ILi2EN4cute5tupleIJNS5_1CILi1EEES8_S8_EEENS6_IJNS7_ILi192EEENS7_ILi144EEENS7_ILi96EEEEEELi96ENS_6half_tEfNS_4arch4Sm90ELb1ELb0ELb0ELb1ELb0ELb1ELb0ELb0ELb1ELb1ELb1ELb0EEENS1_21CollectiveEpilogueFwdINS6_IJSA_SC_SB_EEES9_SE_SG_Li384ELb1ELb1ELb1ELb0EEENS1_36VarlenDynamicPersistentTileSchedulerILi192ELi144ELi384ELi128ELb1ELb1ELb1ELb1ELb1ELb1EEEEEEEEEvNT_6ParamsE)
        /*004c*/ 	.short	0x0380
        /*004e*/ 	.short	0x0a80


	//----- nvinfo : EIATTR_SW_WAR
	.align		4
.L_170:
        /*0050*/ 	.byte	0x04, 0x36
        /*0052*/ 	.short	(.L_172 - .L_171)
.L_171:
        /*0054*/ 	.word	0x00000008
.L_172:


//--------------------- .nv.callgraph             --------------------------
	.section	.nv.callgraph,"",@"SHT_CUDA_CALLGRAPH"
	.align	4
	.sectionentsize	8
	.align		4
        /*0000*/ 	.word	0x00000000
	.align		4
        /*0004*/ 	.word	0xffffffff
	.align		4
        /*0008*/ 	.word	0x00000000
	.align		4
        /*000c*/ 	.word	0xfffffffe
	.align		4
        /*0010*/ 	.word	0x00000000
	.align		4
        /*0014*/ 	.word	0xfffffffd
	.align		4
        /*0018*/ 	.word	0x00000000
	.align		4
        /*001c*/ 	.word	0xfffffffc


//--------------------- .nv.constant4             --------------------------
	.section	.nv.constant4,"a",@progbits
	.align	8
	.align		8
.nv.constant4:
        /*0000*/ 	.dword	_ZN71_INTERNAL_6113f7c9_35_flash_fwd_hdim96_fp16_split_sm90_cu_bdbb69e5_39924cuda3std3__45__cpo5beginE
	.align		8
        /*0008*/ 	.dword	_ZN71_INTERNAL_6113f7c9_35_flash_fwd_hdim96_fp16_split_sm90_cu_bdbb69e5_39924cuda3std3__45__cpo3endE
	.align		8
        /*0010*/ 	.dword	_ZN71_INTERNAL_6113f7c9_35_flash_fwd_hdim96_fp16_split_sm90_cu_bdbb69e5_39924cuda3std3__45__cpo6cbeginE
	.align		8
        /*0018*/ 	.dword	_ZN71_INTERNAL_6113f7c9_35_flash_fwd_hdim96_fp16_split_sm90_cu_bdbb69e5_39924cuda3std3__45__cpo4cendE
	.align		8
        /*0020*/ 	.dword	_ZN71_INTERNAL_6113f7c9_35_flash_fwd_hdim96_fp16_split_sm90_cu_bdbb69e5_39924cuda3std3__473_GLOBAL__N__6113f7c9_35_flash_fwd_hdim96_fp16_split_sm90_cu_bdbb69e5_39926ignoreE
	.align		8
        /*0028*/ 	.dword	_ZN71_INTERNAL_6113f7c9_35_flash_fwd_hdim96_fp16_split_sm90_cu_bdbb69e5_39924cuda3std3__419piecewise_constructE
	.align		8
        /*0030*/ 	.dword	_ZN71_INTERNAL_6113f7c9_35_flash_fwd_hdim96_fp16_split_sm90_cu_bdbb69e5_39924cuda3std3__48in_placeE
	.align		8
        /*0038*/ 	.dword	_ZN71_INTERNAL_6113f7c9_35_flash_fwd_hdim96_fp16_split_sm90_cu_bdbb69e5_39924cuda3std6ranges3__45__cpo4swapE
	.align		8
        /*0040*/ 	.dword	_ZN71_INTERNAL_6113f7c9_35_flash_fwd_hdim96_fp16_split_sm90_cu_bdbb69e5_39924cuda3std6ranges3__45__cpo9iter_moveE
	.align		8
        /*0048*/ 	.dword	_ZN71_INTERNAL_6113f7c9_35_flash_fwd_hdim96_fp16_split_sm90_cu_bdbb69e5_39924cute7productE
	.align		8
        /*0050*/ 	.dword	_ZN71_INTERNAL_6113f7c9_35_flash_fwd_hdim96_fp16_split_sm90_cu_bdbb69e5_39924cute1_E


//--------------------- .text._ZN7cutlass13device_kernelIN5flash11enable_sm90INS1_16FlashAttnFwdSm90INS1_25CollectiveMainloopFwdSm90ILi2EN4cute5tupleIJNS5_1CILi1EEES8_S8_EEENS6_IJNS7_ILi192EEENS7_ILi144EEENS7_ILi96EEEEEELi96ENS_6half_tEfNS_4arch4Sm90ELb0ELb0ELb0ELb0ELb0ELb0ELb0ELb0ELb1ELb1ELb1ELb0EEENS1_21CollectiveEpilogueFwdINS6_IJSA_SC_SB_EEES9_SE_SG_Li384ELb0ELb1ELb1ELb0EEENS1_19SingleTileSchedulerILb0ELb1ELb1ELi192EEEEEEEEEvNT_6ParamsE --------------------------
	.section	.text._ZN7cutlass13device_kernelIN5flash11enable_sm90INS1_16FlashAttnFwdSm90INS1_25CollectiveMainloopFwdSm90ILi2EN4cute5tupleIJNS5_1CILi1EEES8_S8_EEENS6_IJNS7_ILi192EEENS7_ILi144EEENS7_ILi96EEEEEELi96ENS_6half_tEfNS_4arch4Sm90ELb0ELb0ELb0ELb0ELb0ELb0ELb0ELb0ELb1ELb1ELb1ELb0EEENS1_21CollectiveEpilogueFwdINS6_IJSA_SC_SB_EEES9_SE_SG_Li384ELb0ELb1ELb1ELb0EEENS1_19SingleTileSchedulerILb0ELb1ELb1ELi192EEEEEEEEEvNT_6ParamsE,"ax",@progbits
	.align	128
.text._ZN7cutlass13device_kernelIN5flash11enable_sm90INS1_16FlashAttnFwdSm90INS1_25CollectiveMainloopFwdSm90ILi2EN4cute5tupleIJNS5_1CILi1EEES8_S8_EEENS6_IJNS7_ILi192EEENS7_ILi144EEENS7_ILi96EEEEEELi96ENS_6half_tEfNS_4arch4Sm90ELb0ELb0ELb0ELb0ELb0ELb0ELb0ELb0ELb1ELb1ELb1ELb0EEENS1_21CollectiveEpilogueFwdINS6_IJSA_SC_SB_EEES9_SE_SG_Li384ELb0ELb1ELb1ELb0EEENS1_19SingleTileSchedulerILb0ELb1ELb1ELi192EEEEEEEEEvNT_6ParamsE:
        .type           _ZN7cutlass13device_kernelIN5flash11enable_sm90INS1_16FlashAttnFwdSm90INS1_25CollectiveMainloopFwdSm90ILi2EN4cute5tupleIJNS5_1CILi1EEES8_S8_EEENS6_IJNS7_ILi192EEENS7_ILi144EEENS7_ILi96EEEEEELi96ENS_6half_tEfNS_4arch4Sm90ELb0ELb0ELb0ELb0ELb0ELb0ELb0ELb0ELb1ELb1ELb1ELb0EEENS1_21CollectiveEpilogueFwdINS6_IJSA_SC_SB_EEES9_SE_SG_Li384ELb0ELb1ELb1ELb0EEENS1_19SingleTileSchedulerILb0ELb1ELb1ELi192EEEEEEEEEvNT_6ParamsE,@function
        .size           _ZN7cutlass13device_kernelIN5flash11enable_sm90INS1_16FlashAttnFwdSm90INS1_25CollectiveMainloopFwdSm90ILi2EN4cute5tupleIJNS5_1CILi1EEES8_S8_EEENS6_IJNS7_ILi192EEENS7_ILi144EEENS7_ILi96EEEEEELi96ENS_6half_tEfNS_4arch4Sm90ELb0ELb0ELb0ELb0ELb0ELb0ELb0ELb0ELb1ELb1ELb1ELb0EEENS1_21CollectiveEpilogueFwdINS6_IJSA_SC_SB_EEES9_SE_SG_Li384ELb0ELb1ELb1ELb0EEENS1_19SingleTileSchedulerILb0ELb1ELb1ELi192EEEEEEEEEvNT_6ParamsE,(.L_x_9 - _ZN7cutlass13device_kernelIN5flash11enable_sm90INS1_16FlashAttnFwdSm90INS1_25CollectiveMainloopFwdSm90ILi2EN4cute5tupleIJNS5_1CILi1EEES8_S8_EEENS6_IJNS7_ILi192EEENS7_ILi144EEENS7_ILi96EEEEEELi96ENS_6half_tEfNS_4arch4Sm90ELb0ELb0ELb0ELb0ELb0ELb0ELb0ELb0ELb1ELb1ELb1ELb0EEENS1_21CollectiveEpilogueFwdINS6_IJSA_SC_SB_EEES9_SE_SG_Li384ELb0ELb1ELb1ELb0EEENS1_19SingleTileSchedulerILb0ELb1ELb1ELi192EEEEEEEEEvNT_6ParamsE)
        .other          _ZN7cutlass13device_kernelIN5flash11enable_sm90INS1_16FlashAttnFwdSm90INS1_25CollectiveMainloopFwdSm90ILi2EN4cute5tupleIJNS5_1CILi1EEES8_S8_EEENS6_IJNS7_ILi192EEENS7_ILi144EEENS7_ILi96EEEEEELi96ENS_6half_tEfNS_4arch4Sm90ELb0ELb0ELb0ELb0ELb0ELb0ELb0ELb0ELb1ELb1ELb1ELb0EEENS1_21CollectiveEpilogueFwdINS6_IJSA_SC_SB_EEES9_SE_SG_Li384ELb0ELb1ELb1ELb0EEENS1_19SingleTileSchedulerILb0ELb1ELb1ELi192EEEEEEEEEvNT_6ParamsE,@"STO_CUDA_ENTRY STV_DEFAULT"
_ZN7cutlass13device_kernelIN5flash11enable_sm90INS1_16FlashAttnFwdSm90INS1_25CollectiveMainloopFwdSm90ILi2EN4cute5tupleIJNS5_1CILi1EEES8_S8_EEENS6_IJNS7_ILi192EEENS7_ILi144EEENS7_ILi96EEEEEELi96ENS_6half_tEfNS_4arch4Sm90ELb0ELb0ELb0ELb0ELb0ELb0ELb0ELb0ELb1ELb1ELb1ELb0EEENS1_21CollectiveEpilogueFwdINS6_IJSA_SC_SB_EEES9_SE_SG_Li384ELb0ELb1ELb1ELb0EEENS1_19SingleTileSchedulerILb0ELb1ELb1ELi192EEEEEEEEEvNT_6ParamsE:
[----:B------:R-:W-:Y:S01]  /*0000*/  LDC R1, c[0x0][0x37c] ;  /* 0x0000df00ff017b82 */ /* 0x000fe20000000800 */
[----:B------:R-:W-:Y:S05]  /*0010*/  EXIT ;  /* 0x000000000000794d */ /* 0x000fea0003800000 */
.L_x_0:
[----:B------:R-:W-:-:S00]  /*0020*/  BRA `(.L_x_0) ;  /* 0xfffffffc00fc7947 */ /* 0x000fc0000383ffff */
[----:B------:R-:W-:-:S00]  /*0030*/  NOP ;  /* 0x0000000000007918 */ /* 0x000fc00000000000 */
        /* <DEDUP_REMOVED lines=12> */
.L_x_9:


//--------------------- .text._ZN7cutlass13device_kernelIN5flash11enable_sm90INS1_16FlashAttnFwdSm90INS1_25CollectiveMainloopFwdSm90ILi2EN4cute5tupleIJNS5_1CILi1EEES8_S8_EEENS6_IJNS7_ILi192EEENS7_ILi144EEENS7_ILi96EEEEEELi96ENS_6half_tEfNS_4arch4Sm90ELb0ELb0ELb0ELb1ELb0ELb0ELb0ELb0ELb1ELb1ELb1ELb0EEENS1_21CollectiveEpilogueFwdINS6_IJSA_SC_SB_EEES9_SE_SG_Li384ELb1ELb1ELb1ELb0EEENS1_36VarlenDynamicPersistentTileSchedulerILi192ELi144ELi384ELi128ELb1ELb1ELb1ELb0ELb1ELb1EEEEEEEEEvNT_6ParamsE --------------------------
	.section	.text._ZN7cutlass13device_kernelIN5flash11enable_sm90INS1_16FlashAttnFwdSm90INS1_25CollectiveMainloopFwdSm90ILi2EN4cute5tupleIJNS5_1CILi1EEES8_S8_EEENS6_IJNS7_ILi192EEENS7_ILi144EEENS7_ILi96EEEEEELi96ENS_6half_tEfNS_4arch4Sm90ELb0ELb0ELb0ELb1ELb0ELb0ELb0ELb0ELb1ELb1ELb1ELb0EEENS1_21CollectiveEpilogueFwdINS6_IJSA_SC_SB_EEES9_SE_SG_Li384ELb1ELb1ELb1ELb0EEENS1_36VarlenDynamicPersistentTileSchedulerILi192ELi144ELi384ELi128ELb1ELb1ELb1ELb0ELb1ELb1EEEEEEEEEvNT_6ParamsE,"ax",@progbits
	.align	128
.text._ZN7cutlass13device_kernelIN5flash11enable_sm90INS1_16FlashAttnFwdSm90INS1_25CollectiveMainloopFwdSm90ILi2EN4cute5tupleIJNS5_1CILi1EEES8_S8_EEENS6_IJNS7_ILi192EEENS7_ILi144EEENS7_ILi96EEEEEELi96ENS_6half_tEfNS_4arch4Sm90ELb0ELb0ELb0ELb1ELb0ELb0ELb0ELb0ELb1ELb1ELb1ELb0EEENS1_21CollectiveEpilogueFwdINS6_IJSA_SC_SB_EEES9_SE_SG_Li384ELb1ELb1ELb1ELb0EEENS1_36VarlenDynamicPersistentTileSchedulerILi192ELi144ELi384ELi128ELb1ELb1ELb1ELb0ELb1ELb1EEEEEEEEEvNT_6ParamsE:
        .type           _ZN7cutlass13device_kernelIN5flash11enable_sm90INS1_16FlashAttnFwdSm90INS1_25CollectiveMainloopFwdSm90ILi2EN4cute5tupleIJNS5_1CILi1EEES8_S8_EEENS6_IJNS7_ILi192EEENS7_ILi144EEENS7_ILi96EEEEEELi96ENS_6half_tEfNS_4arch4Sm90ELb0ELb0ELb0ELb1ELb0ELb0ELb0ELb0ELb1ELb1ELb1ELb0EEENS1_21CollectiveEpilogueFwdINS6_IJSA_SC_SB_EEES9_SE_SG_Li384ELb1ELb1ELb1ELb0EEENS1_36VarlenDynamicPersistentTileSchedulerILi192ELi144ELi384ELi128ELb1ELb1ELb1ELb0ELb1ELb1EEEEEEEEEvNT_6ParamsE,@function
        .size           _ZN7cutlass13device_kernelIN5flash11enable_sm90INS1_16FlashAttnFwdSm90INS1_25CollectiveMainloopFwdSm90ILi2EN4cute5tupleIJNS5_1CILi1EEES8_S8_EEENS6_IJNS7_ILi192EEENS7_ILi144EEENS7_ILi96EEEEEELi96ENS_6half_tEfNS_4arch4Sm90ELb0ELb0ELb0ELb1ELb0ELb0ELb0ELb0ELb1ELb1ELb1ELb0EEENS1_21CollectiveEpilogueFwdINS6_IJSA_SC_SB_EEES9_SE_SG_Li384ELb1ELb1ELb1ELb0EEENS1_36VarlenDynamicPersistentTileSchedulerILi192ELi144ELi384ELi128ELb1ELb1ELb1ELb0ELb1ELb1EEEEEEEEEvNT_6ParamsE,(.L_x_10 - _ZN7cutlass13device_kernelIN5flash11enable_sm90INS1_16FlashAttnFwdSm90INS1_25CollectiveMainloopFwdSm90ILi2EN4cute5tupleIJNS5_1CILi1EEES8_S8_EEENS6_IJNS7_ILi192EEENS7_ILi144EEENS7_ILi96EEEEEELi96ENS_6half_tEfNS_4arch4Sm90ELb0ELb0ELb0ELb1ELb0ELb0ELb0ELb0ELb1ELb1ELb1ELb0EEENS1_21CollectiveEpilogueFwdINS6_IJSA_SC_SB_EEES9_SE_SG_Li384ELb1ELb1ELb1ELb0EEENS1_36VarlenDynamicPersistentTileSchedulerILi192ELi144ELi384ELi128ELb1ELb1ELb1ELb0ELb1ELb1EEEEEEEEEvNT_6ParamsE)
        .other          _ZN7cutlass13device_kernelIN5flash11enable_sm90INS1_16FlashAttnFwdSm90INS1_25CollectiveMainloopFwdSm90ILi2EN4cute5tupleIJNS5_1CILi1EEES8_S8_EEENS6_IJNS7_ILi192EEENS7_ILi144EEENS7_ILi96EEEEEELi96ENS_6half_tEfNS_4arch4Sm90ELb0ELb0ELb0ELb1ELb0ELb0ELb0ELb0ELb1ELb1ELb1ELb0EEENS1_21CollectiveEpilogueFwdINS6_IJSA_SC_SB_EEES9_SE_SG_Li384ELb1ELb1ELb1ELb0EEENS1_36VarlenDynamicPersistentTileSchedulerILi192ELi144ELi384ELi128ELb1ELb1ELb1ELb0ELb1ELb1EEEEEEEEEvNT_6ParamsE,@"STO_CUDA_ENTRY STV_DEFAULT"
_ZN7cutlass13device_kernelIN5flash11enable_sm90INS1_16FlashAttnFwdSm90INS1_25CollectiveMainloopFwdSm90ILi2EN4cute5tupleIJNS5_1CILi1EEES8_S8_EEENS6_IJNS7_ILi192EEENS7_ILi144EEENS7_ILi96EEEEEELi96ENS_6half_tEfNS_4arch4Sm90ELb0ELb0ELb0ELb1ELb0ELb0ELb0ELb0ELb1ELb1ELb1ELb0EEENS1_21CollectiveEpilogueFwdINS6_IJSA_SC_SB_EEES9_SE_SG_Li384ELb1ELb1ELb1ELb0EEENS1_36VarlenDynamicPersistentTileSchedulerILi192ELi144ELi384ELi128ELb1ELb1ELb1ELb0ELb1ELb1EEEEEEEEEvNT_6ParamsE:
[----:B------:R-:W-:Y:S01]  /*0000*/  LDC R1, c[0x0][0x37c] ;  /* 0x0000df00ff017b82 */ /* 0x000fe20000000800 */
[----:B------:R-:W-:Y:S05]  /*0010*/  EXIT ;  /* 0x000000000000794d */ /* 0x000fea0003800000 */
.L_x_1:
        /* <DEDUP_REMOVED lines=14> */
.L_x_10:


//--------------------- .text._ZN7cutlass13device_kernelIN5flash11enable_sm90INS1_16FlashAttnFwdSm90INS1_25CollectiveMainloopFwdSm90ILi2EN4cute5tupleIJNS5_1CILi1EEES8_S8_EEENS6_IJNS7_ILi192EEENS7_ILi144EEENS7_ILi96EEEEEELi96ENS_6half_tEfNS_4arch4Sm90ELb0ELb0ELb0ELb1ELb0ELb1ELb0ELb0ELb1ELb1ELb1ELb0EEENS1_21CollectiveEpilogueFwdINS6_IJSA_SC_SB_EEES9_SE_SG_Li384ELb1ELb1ELb1ELb0EEENS1_36VarlenDynamicPersistentTileSchedulerILi192ELi144ELi384ELi128ELb1ELb1ELb1ELb0ELb1ELb1EEEEEEEEEvNT_6ParamsE --------------------------
	.section	.text._ZN7cutlass13device_kernelIN5flash11enable_sm90INS1_16FlashAttnFwdSm90INS1_25CollectiveMainloopFwdSm90ILi2EN4cute5tupleIJNS5_1CILi1EEES8_S8_EEENS6_IJNS7_ILi192EEENS7_ILi144EEENS7_ILi96EEEEEELi96ENS_6half_tEfNS_4arch4Sm90ELb0ELb0ELb0ELb1ELb0ELb1ELb0ELb0ELb1ELb1ELb1ELb0EEENS1_21CollectiveEpilogueFwdINS6_IJSA_SC_SB_EEES9_SE_SG_Li384ELb1ELb1ELb1ELb0EEENS1_36VarlenDynamicPersistentTileSchedulerILi192ELi144ELi384ELi128ELb1ELb1ELb1ELb0ELb1ELb1EEEEEEEEEvNT_6ParamsE,"ax",@progbits
	.align	128
.text._ZN7cutlass13device_kernelIN5flash11enable_sm90INS1_16FlashAttnFwdSm90INS1_25CollectiveMainloopFwdSm90ILi2EN4cute5tupleIJNS5_1CILi1EEES8_S8_EEENS6_IJNS7_ILi192EEENS7_ILi144EEENS7_ILi96EEEEEELi96ENS_6half_tEfNS_4arch4Sm90ELb0ELb0ELb0ELb1ELb0ELb1ELb0ELb0ELb1ELb1ELb1ELb0EEENS1_21CollectiveEpilogueFwdINS6_IJSA_SC_SB_EEES9_SE_SG_Li384ELb1ELb1ELb1ELb0EEENS1_36VarlenDynamicPersistentTileSchedulerILi192ELi144ELi384ELi128ELb1ELb1ELb1ELb0ELb1ELb1EEEEEEEEEvNT_6ParamsE:
        .type           _ZN7cutlass13device_kernelIN5flash11enable_sm90INS1_16FlashAttnFwdSm90INS1_25CollectiveMainloopFwdSm90ILi2EN4cute5tupleIJNS5_1CILi1EEES8_S8_EEENS6_IJNS7_ILi192EEENS7_ILi144EEENS7_ILi96EEEEEELi96ENS_6half_tEfNS_4arch4Sm90ELb0ELb0ELb0ELb1ELb0ELb1ELb0ELb0ELb1ELb1ELb1ELb0EEENS1_21CollectiveEpilogueFwdINS6_IJSA_SC_SB_EEES9_SE_SG_Li384ELb1ELb1ELb1ELb0EEENS1_36VarlenDynamicPersistentTileSchedulerILi192ELi144ELi384ELi128ELb1ELb1ELb1ELb0ELb1ELb1EEEEEEEEEvNT_6ParamsE,@function
        .size           _ZN7cutlass13device_kernelIN5flash11enable_sm90INS1_16FlashAttnFwdSm90INS1_25CollectiveMainloopFwdSm90ILi2EN4cute5tupleIJNS5_1CILi1EEES8_S8_EEENS6_IJNS7_ILi192EEENS7_ILi144EEENS7_ILi96EEEEEELi96ENS_6half_tEfNS_4arch4Sm90ELb0ELb0ELb0ELb1ELb0ELb1ELb0ELb0ELb1ELb1ELb1ELb0EEENS1_21CollectiveEpilogueFwdINS6_IJSA_SC_SB_EEES9_SE_SG_Li384ELb1ELb1ELb1ELb0EEENS1_36VarlenDynamicPersistentTileSchedulerILi192ELi144ELi384ELi128ELb1ELb1ELb1ELb0ELb1ELb1EEEEEEEEEvNT_6ParamsE,(.L_x_11 - _ZN7cutlass13device_kernelIN5flash11enable_sm90INS1_16FlashAttnFwdSm90INS1_25CollectiveMainloopFwdSm90ILi2EN4cute5tupleIJNS5_1CILi1EEES8_S8_EEENS6_IJNS7_ILi192EEENS7_ILi144EEENS7_ILi96EEEEEELi96ENS_6half_tEfNS_4arch4Sm90ELb0ELb0ELb0ELb1ELb0ELb1ELb0ELb0ELb1ELb1ELb1ELb0EEENS1_21CollectiveEpilogueFwdINS6_IJSA_SC_SB_EEES9_SE_SG_Li384ELb1ELb1ELb1ELb0EEENS1_36VarlenDynamicPersistentTileSchedulerILi192ELi144ELi384ELi128ELb1ELb1ELb1ELb0ELb1ELb1EEEEEEEEEvNT_6ParamsE)
        .other          _ZN7cutlass13device_kernelIN5flash11enable_sm90INS1_16FlashAttnFwdSm90INS1_25CollectiveMainloopFwdSm90ILi2EN4cute5tupleIJNS5_1CILi1EEES8_S8_EEENS6_IJNS7_ILi192EEENS7_ILi144EEENS7_ILi96EEEEEELi96ENS_6half_tEfNS_4arch4Sm90ELb0ELb0ELb0ELb1ELb0ELb1ELb0ELb0ELb1ELb1ELb1ELb0EEENS1_21CollectiveEpilogueFwdINS6_IJSA_SC_SB_EEES9_SE_SG_Li384ELb1ELb1ELb1ELb0EEENS1_36VarlenDynamicPersistentTileSchedulerILi192ELi144ELi384ELi128ELb1ELb1ELb1ELb0ELb1ELb1EEEEEEEEEvNT_6ParamsE,@"STO_CUDA_ENTRY STV_DEFAULT"
_ZN7cutlass13device_kernelIN5flash11enable_sm90INS1_16FlashAttnFwdSm90INS1_25CollectiveMainloopFwdSm90ILi2EN4cute5tupleIJNS5_1CILi1EEES8_S8_EEENS6_IJNS7_ILi192EEENS7_ILi144EEENS7_ILi96EEEEEELi96ENS_6half_tEfNS_4arch4Sm90ELb0ELb0ELb0ELb1ELb0ELb1ELb0ELb0ELb1ELb1ELb1ELb0EEENS1_21CollectiveEpilogueFwdINS6_IJSA_SC_SB_EEES9_SE_SG_Li384ELb1ELb1ELb1ELb0EEENS1_36VarlenDynamicPersistentTileSchedulerILi192ELi144ELi384ELi128ELb1ELb1ELb1ELb0ELb1ELb1EEEEEEEEEvNT_6ParamsE:
[----:B------:R-:W-:Y:S01]  /*0000*/  LDC R1, c[0x0][0x37c] ;  /* 0x0000df00ff017b82 */ /* 0x000fe20000000800 */
[----:B------:R-:W-:Y:S05]  /*0010*/  EXIT ;  /* 0x000000000000794d */ /* 0x000fea0003800000 */
.L_x_2:
        /* <DEDUP_REMOVED lines=14> */
.L_x_11:


//--------------------- .text._ZN7cutlass13device_kernelIN5flash11enable_sm90INS1_16FlashAttnFwdSm90INS1_25CollectiveMainloopFwdSm90ILi2EN4cute5tupleIJNS5_1CILi1EEES8_S8_EEENS6_IJNS7_ILi192EEENS7_ILi128EEENS7_ILi96EEEEEELi96ENS_6half_tEfNS_4arch4Sm90ELb0ELb1ELb0ELb0ELb0ELb0ELb0ELb0ELb1ELb1ELb1ELb0EEENS1_21CollectiveEpilogueFwdINS6_IJSA_SC_SB_EEES9_SE_SG_Li384ELb0ELb1ELb1ELb0EEENS1_19SingleTileSchedulerILb0ELb1ELb1ELi192EEEEEEEEEvNT_6ParamsE --------------------------
	.section	.text._ZN7cutlass13device_kernelIN5flash11enable_sm90INS1_16FlashAttnFwdSm90INS1_25CollectiveMainloopFwdSm90ILi2EN4cute5tupleIJNS5_1CILi1EEES8_S8_EEENS6_IJNS7_ILi192EEENS7_ILi128EEENS7_ILi96EEEEEELi96ENS_6half_tEfNS_4arch4Sm90ELb0ELb1ELb0ELb0ELb0ELb0ELb0ELb0ELb1ELb1ELb1ELb0EEENS1_21CollectiveEpilogueFwdINS6_IJSA_SC_SB_EEES9_SE_SG_Li384ELb0ELb1ELb1ELb0EEENS1_19SingleTileSchedulerILb0ELb1ELb1ELi192EEEEEEEEEvNT_6ParamsE,"ax",@progbits
	.align	128
.text._ZN7cutlass13device_kernelIN5flash11enable_sm90INS1_16FlashAttnFwdSm90INS1_25CollectiveMainloopFwdSm90ILi2EN4cute5tupleIJNS5_1CILi1EEES8_S8_EEENS6_IJNS7_ILi192EEENS7_ILi128EEENS7_ILi96EEEEEELi96ENS_6half_tEfNS_4arch4Sm90ELb0ELb1ELb0ELb0ELb0ELb0ELb0ELb0ELb1ELb1ELb1ELb0EEENS1_21CollectiveEpilogueFwdINS6_IJSA_SC_SB_EEES9_SE_SG_Li384ELb0ELb1ELb1ELb0EEENS1_19SingleTileSchedulerILb0ELb1ELb1ELi192EEEEEEEEEvNT_6ParamsE:
        .type           _ZN7cutlass13device_kernelIN5flash11enable_sm90INS1_16FlashAttnFwdSm90INS1_25CollectiveMainloopFwdSm90ILi2EN4cute5tupleIJNS5_1CILi1EEES8_S8_EEENS6_IJNS7_ILi192EEENS7_ILi128EEENS7_ILi96EEEEEELi96ENS_6half_tEfNS_4arch4Sm90ELb0ELb1ELb0ELb0ELb0ELb0ELb0ELb0ELb1ELb1ELb1ELb0EEENS1_21CollectiveEpilogueFwdINS6_IJSA_SC_SB_EEES9_SE_SG_Li384ELb0ELb1ELb1ELb0EEENS1_19SingleTileSchedulerILb0ELb1ELb1ELi192EEEEEEEEEvNT_6ParamsE,@function
        .size           _ZN7cutlass13device_kernelIN5flash11enable_sm90INS1_16FlashAttnFwdSm90INS1_25CollectiveMainloopFwdSm90ILi2EN4cute5tupleIJNS5_1CILi1EEES8_S8_EEENS6_IJNS7_ILi192EEENS7_ILi128EEENS7_ILi96EEEEEELi96ENS_6half_tEfNS_4arch4Sm90ELb0ELb1ELb0ELb0ELb0ELb0ELb0ELb0ELb1ELb1ELb1ELb0EEENS1_21CollectiveEpilogueFwdINS6_IJSA_SC_SB_EEES9_SE_SG_Li384ELb0ELb1ELb1ELb0EEENS1_19SingleTileSchedulerILb0ELb1ELb1ELi192EEEEEEEEEvNT_6ParamsE,(.L_x_12 - _ZN7cutlass13device_kernelIN5flash11enable_sm90INS1_16FlashAttnFwdSm90INS1_25CollectiveMainloopFwdSm90ILi2EN4cute5tupleIJNS5_1CILi1EEES8_S8_EEENS6_IJNS7_ILi192EEENS7_ILi128EEENS7_ILi96EEEEEELi96ENS_6half_tEfNS_4arch4Sm90ELb0ELb1ELb0ELb0ELb0ELb0ELb0ELb0ELb1ELb1ELb1ELb0EEENS1_21CollectiveEpilogueFwdINS6_IJSA_SC_SB_EEES9_SE_SG_Li384ELb0ELb1ELb1ELb0EEENS1_19SingleTileSchedulerILb0ELb1ELb1ELi192EEEEEEEEEvNT_6ParamsE)
        .other          _ZN7cutlass13device_kernelIN5flash11enable_sm90INS1_16FlashAttnFwdSm90INS1_25CollectiveMainloopFwdSm90ILi2EN4cute5tupleIJNS5_1CILi1EEES8_S8_EEENS6_IJNS7_ILi192EEENS7_ILi128EEENS7_ILi96EEEEEELi96ENS_6half_tEfNS_4arch4Sm90ELb0ELb1ELb0ELb0ELb0ELb0ELb0ELb0ELb1ELb1ELb1ELb0EEENS1_21CollectiveEpilogueFwdINS6_IJSA_SC_SB_EEES9_SE_SG_Li384ELb0ELb1ELb1ELb0EEENS1_19SingleTileSchedulerILb0ELb1ELb1ELi192EEEEEEEEEvNT_6ParamsE,@"STO_CUDA_ENTRY STV_DEFAULT"
_ZN7cutlass13device_kernelIN5flash11enable_sm90INS1_16FlashAttnFwdSm90INS1_25CollectiveMainloopFwdSm90ILi2EN4cute5tupleIJNS5_1CILi1EEES8_S8_EEENS6_IJNS7_ILi192EEENS7_ILi128EEENS7_ILi96EEEEEELi96ENS_6half_tEfNS_4arch4Sm90ELb0ELb1ELb0ELb0ELb0ELb0ELb0ELb0ELb1ELb1ELb1ELb0EEENS1_21CollectiveEpilogueFwdINS6_IJSA_SC_SB_EEES9_SE_SG_Li384ELb0ELb1ELb1ELb0EEENS1_19SingleTileSchedulerILb0ELb1ELb1ELi192EEEEEEEEEvNT_6ParamsE:
[----:B------:R-:W-:Y:S01]  /*0000*/  LDC R1, c[0x0][0x37c] ;  /* 0x0000df00ff017b82 */ /* 0x000fe20000000800 */
[----:B------:R-:W-:Y:S05]  /*0010*/  EXIT ;  /* 0x000000000000794d */ /* 0x000fea0003800000 */
.L_x_3:
        /* <DEDUP_REMOVED lines=14> */
.L_x_12:


//--------------------- .text._ZN7cutlass13device_kernelIN5flash11enable_sm90INS1_16FlashAttnFwdSm90INS1_25CollectiveMainloopFwdSm90ILi2EN4cute5tupleIJNS5_1CILi1EEES8_S8_EEENS6_IJNS7_ILi192EEENS7_ILi128EEENS7_ILi96EEEEEELi96ENS_6half_tEfNS_4arch4Sm90ELb0ELb1ELb0ELb1ELb0ELb0ELb0ELb0ELb1ELb1ELb1ELb0EEENS1_21CollectiveEpilogueFwdINS6_IJSA_SC_SB_EEES9_SE_SG_Li384ELb1ELb1ELb1ELb0EEENS1_36VarlenDynamicPersistentTileSchedulerILi192ELi128ELi384ELi128ELb1ELb1ELb1ELb1ELb0ELb1EEEEEEEEEvNT_6ParamsE --------------------------
	.section	.text._ZN7cutlass13device_kernelIN5flash11enable_sm90INS1_16FlashAttnFwdSm90INS1_25CollectiveMainloopFwdSm90ILi2EN4cute5tupleIJNS5_1CILi1EEES8_S8_EEENS6_IJNS7_ILi192EEENS7_ILi128EEENS7_ILi96EEEEEELi96ENS_6half_tEfNS_4arch4Sm90ELb0ELb1ELb0ELb1ELb0ELb0ELb0ELb0ELb1ELb1ELb1ELb0EEENS1_21CollectiveEpilogueFwdINS6_IJSA_SC_SB_EEES9_SE_SG_Li384ELb1ELb1ELb1ELb0EEENS1_36VarlenDynamicPersistentTileSchedulerILi192ELi128ELi384ELi128ELb1ELb1ELb1ELb1ELb0ELb1EEEEEEEEEvNT_6ParamsE,"ax",@progbits
	.align	128
.text._ZN7cutlass13device_kernelIN5flash11enable_sm90INS1_16FlashAttnFwdSm90INS1_25CollectiveMainloopFwdSm90ILi2EN4cute5tupleIJNS5_1CILi1EEES8_S8_EEENS6_IJNS7_ILi192EEENS7_ILi128EEENS7_ILi96EEEEEELi96ENS_6half_tEfNS_4arch4Sm90ELb0ELb1ELb0ELb1ELb0ELb0ELb0ELb0ELb1ELb1ELb1ELb0EEENS1_21CollectiveEpilogueFwdINS6_IJSA_SC_SB_EEES9_SE_SG_Li384ELb1ELb1ELb1ELb0EEENS1_36VarlenDynamicPersistentTileSchedulerILi192ELi128ELi384ELi128ELb1ELb1ELb1ELb1ELb0ELb1EEEEEEEEEvNT_6ParamsE:
        .type           _ZN7cutlass13device_kernelIN5flash11enable_sm90INS1_16FlashAttnFwdSm90INS1_25CollectiveMainloopFwdSm90ILi2EN4cute5tupleIJNS5_1CILi1EEES8_S8_EEENS6_IJNS7_ILi192EEENS7_ILi128EEENS7_ILi96EEEEEELi96ENS_6half_tEfNS_4arch4Sm90ELb0ELb1ELb0ELb1ELb0ELb0ELb0ELb0ELb1ELb1ELb1ELb0EEENS1_21CollectiveEpilogueFwdINS6_IJSA_SC_SB_EEES9_SE_SG_Li384ELb1ELb1ELb1ELb0EEENS1_36VarlenDynamicPersistentTileSchedulerILi192ELi128ELi384ELi128ELb1ELb1ELb1ELb1ELb0ELb1EEEEEEEEEvNT_6ParamsE,@function
        .size           _ZN7cutlass13device_kernelIN5flash11enable_sm90INS1_16FlashAttnFwdSm90INS1_25CollectiveMainloopFwdSm90ILi2EN4cute5tupleIJNS5_1CILi1EEES8_S8_EEENS6_IJNS7_ILi192EEENS7_ILi128EEENS7_ILi96EEEEEELi96ENS_6half_tEfNS_4arch4Sm90ELb0ELb1ELb0ELb1ELb0ELb0ELb0ELb0ELb1ELb1ELb1ELb0EEENS1_21CollectiveEpilogueFwdINS6_IJSA_SC_SB_EEES9_SE_SG_Li384ELb1ELb1ELb1ELb0EEENS1_36VarlenDynamicPersistentTileSchedulerILi192ELi128ELi384ELi128ELb1ELb1ELb1ELb1ELb0ELb1EEEEEEEEEvNT_6ParamsE,(.L_x_13 - _ZN7cutlass13device_kernelIN5flash11enable_sm90INS1_16FlashAttnFwdSm90INS1_25CollectiveMainloopFwdSm90ILi2EN4cute5tupleIJNS5_1CILi1EEES8_S8_EEENS6_IJNS7_ILi192EEENS7_ILi128EEENS7_ILi96EEEEEELi96ENS_6half_tEfNS_4arch4Sm90ELb0ELb1ELb0ELb1ELb0ELb0ELb0ELb0ELb1ELb1ELb1ELb0EEENS1_21CollectiveEpilogueFwdINS6_IJSA_SC_SB_EEES9_SE_SG_Li384ELb1ELb1ELb1ELb0EEENS1_36VarlenDynamicPersistentTileSchedulerILi192ELi128ELi384ELi128ELb1ELb1ELb1ELb1ELb0ELb1EEEEEEEEEvNT_6ParamsE)
        .other          _ZN7cutlass13device_kernelIN5flash11enable_sm90INS1_16FlashAttnFwdSm90INS1_25CollectiveMainloopFwdSm90ILi2EN4cute5tupleIJNS5_1CILi1EEES8_S8_EEENS6_IJNS7_ILi192EEENS7_ILi128EEENS7_ILi96EEEEEELi96ENS_6half_tEfNS_4arch4Sm90ELb0ELb1ELb0ELb1ELb0ELb0ELb0ELb0ELb1ELb1ELb1ELb0EEENS1_21CollectiveEpilogueFwdINS6_IJSA_SC_SB_EEES9_SE_SG_Li384ELb1ELb1ELb1ELb0EEENS1_36VarlenDynamicPersistentTileSchedulerILi192ELi128ELi384ELi128ELb1ELb1ELb1ELb1ELb0ELb1EEEEEEEEEvNT_6ParamsE,@"STO_CUDA_ENTRY STV_DEFAULT"
_ZN7cutlass13device_kernelIN5flash11enable_sm90INS1_16FlashAttnFwdSm90INS1_25CollectiveMainloopFwdSm90ILi2EN4cute5tupleIJNS5_1CILi1EEES8_S8_EEENS6_IJNS7_ILi192EEENS7_ILi128EEENS7_ILi96EEEEEELi96ENS_6half_tEfNS_4arch4Sm90ELb0ELb1ELb0ELb1ELb0ELb0ELb0ELb0ELb1ELb1ELb1ELb0EEENS1_21CollectiveEpilogueFwdINS6_IJSA_SC_SB_EEES9_SE_SG_Li384ELb1ELb1ELb1ELb0EEENS1_36VarlenDynamicPersistentTileSchedulerILi192ELi128ELi384ELi128ELb1ELb1ELb1ELb1ELb0ELb1EEEEEEEEEvNT_6ParamsE:
[----:B------:R-:W-:Y:S01]  /*0000*/  LDC R1, c[0x0][0x37c] ;  /* 0x0000df00ff017b82 */ /* 0x000fe20000000800 */
[----:B------:R-:W-:Y:S05]  /*0010*/  EXIT ;  /* 0x000000000000794d */ /* 0x000fea0003800000 */
.L_x_4:
        /* <DEDUP_REMOVED lines=14> */
.L_x_13:


//--------------------- .text._ZN7cutlass13device_kernelIN5flash11enable_sm90INS1_16FlashAttnFwdSm90INS1_25CollectiveMainloopFwdSm90ILi2EN4cute5tupleIJNS5_1CILi1EEES8_S8_EEENS6_IJNS7_ILi192EEENS7_ILi128EEENS7_ILi96EEEEEELi96ENS_6half_tEfNS_4arch4Sm90ELb0ELb1ELb0ELb1ELb0ELb1ELb0ELb0ELb1ELb1ELb1ELb0EEENS1_21CollectiveEpilogueFwdINS6_IJSA_SC_SB_EEES9_SE_SG_Li384ELb1ELb1ELb1ELb0EEENS1_36VarlenDynamicPersistentTileSchedulerILi192ELi128ELi384ELi128ELb1ELb1ELb1ELb1ELb0ELb1EEEEEEEEEvNT_6ParamsE --------------------------
	.section	.text._ZN7cutlass13device_kernelIN5flash11enable_sm90INS1_16FlashAttnFwdSm90INS1_25CollectiveMainloopFwdSm90ILi2EN4cute5tupleIJNS5_1CILi1EEES8_S8_EEENS6_IJNS7_ILi192EEENS7_ILi128EEENS7_ILi96EEEEEELi96ENS_6half_tEfNS_4arch4Sm90ELb0ELb1ELb0ELb1ELb0ELb1ELb0ELb0ELb1ELb1ELb1ELb0EEENS1_21CollectiveEpilogueFwdINS6_IJSA_SC_SB_EEES9_SE_SG_Li384ELb1ELb1ELb1ELb0EEENS1_36VarlenDynamicPersistentTileSchedulerILi192ELi128ELi384ELi128ELb1ELb1ELb1ELb1ELb0ELb1EEEEEEEEEvNT_6ParamsE,"ax",@progbits
	.align	128
.text._ZN7cutlass13device_kernelIN5flash11enable_sm90INS1_16FlashAttnFwdSm90INS1_25CollectiveMainloopFwdSm90ILi2EN4cute5tupleIJNS5_1CILi1EEES8_S8_EEENS6_IJNS7_ILi192EEENS7_ILi128EEENS7_ILi96EEEEEELi96ENS_6half_tEfNS_4arch4Sm90ELb0ELb1ELb0ELb1ELb0ELb1ELb0ELb0ELb1ELb1ELb1ELb0EEENS1_21CollectiveEpilogueFwdINS6_IJSA_SC_SB_EEES9_SE_SG_Li384ELb1ELb1ELb1ELb0EEENS1_36VarlenDynamicPersistentTileSchedulerILi192ELi128ELi384ELi128ELb1ELb1ELb1ELb1ELb0ELb1EEEEEEEEEvNT_6ParamsE:
        .type           _ZN7cutlass13device_kernelIN5flash11enable_sm90INS1_16FlashAttnFwdSm90INS1_25CollectiveMainloopFwdSm90ILi2EN4cute5tupleIJNS5_1CILi1EEES8_S8_EEENS6_IJNS7_ILi192EEENS7_ILi128EEENS7_ILi96EEEEEELi96ENS_6half_tEfNS_4arch4Sm90ELb0ELb1ELb0ELb1ELb0ELb1ELb0ELb0ELb1ELb1ELb1ELb0EEENS1_21CollectiveEpilogueFwdINS6_IJSA_SC_SB_EEES9_SE_SG_Li384ELb1ELb1ELb1ELb0EEENS1_36VarlenDynamicPersistentTileSchedulerILi192ELi128ELi384ELi128ELb1ELb1ELb1ELb1ELb0ELb1EEEEEEEEEvNT_6ParamsE,@function
        .size           _ZN7cutlass13device_kernelIN5flash11enable_sm90INS1_16FlashAttnFwdSm90INS1_25CollectiveMainloopFwdSm90ILi2EN4cute5tupleIJNS5_1CILi1EEES8_S8_EEENS6_IJNS7_ILi192EEENS7_ILi128EEENS7_ILi96EEEEEELi96ENS_6half_tEfNS_4arch4Sm90ELb0ELb1ELb0ELb1ELb0ELb1ELb0ELb0ELb1ELb1ELb1ELb0EEENS1_21CollectiveEpilogueFwdINS6_IJSA_SC_SB_EEES9_SE_SG_Li384ELb1ELb1ELb1ELb0EEENS1_36VarlenDynamicPersistentTileSchedulerILi192ELi128ELi384ELi128ELb1ELb1ELb1ELb1ELb0ELb1EEEEEEEEEvNT_6ParamsE,(.L_x_14 - _ZN7cutlass13device_kernelIN5flash11enable_sm90INS1_16FlashAttnFwdSm90INS1_25CollectiveMainloopFwdSm90ILi2EN4cute5tupleIJNS5_1CILi1EEES8_S8_EEENS6_IJNS7_ILi192EEENS7_ILi128EEENS7_ILi96EEEEEELi96ENS_6half_tEfNS_4arch4Sm90ELb0ELb1ELb0ELb1ELb0ELb1ELb0ELb0ELb1ELb1ELb1ELb0EEENS1_21CollectiveEpilogueFwdINS6_IJSA_SC_SB_EEES9_SE_SG_Li384ELb1ELb1ELb1ELb0EEENS1_36VarlenDynamicPersistentTileSchedulerILi192ELi128ELi384ELi128ELb1ELb1ELb1ELb1ELb0ELb1EEEEEEEEEvNT_6ParamsE)
        .other          _ZN7cutlass13device_kernelIN5flash11enable_sm90INS1_16FlashAttnFwdSm90INS1_25CollectiveMainloopFwdSm90ILi2EN4cute5tupleIJNS5_1CILi1EEES8_S8_EEENS6_IJNS7_ILi192EEENS7_ILi128EEENS7_ILi96EEEEEELi96ENS_6half_tEfNS_4arch4Sm90ELb0ELb1ELb0ELb1ELb0ELb1ELb0ELb0ELb1ELb1ELb1ELb0EEENS1_21CollectiveEpilogueFwdINS6_IJSA_SC_SB_EEES9_SE_SG_Li384ELb1ELb1ELb1ELb0EEENS1_36VarlenDynamicPersistentTileSchedulerILi192ELi128ELi384ELi128ELb1ELb1ELb1ELb1ELb0ELb1EEEEEEEEEvNT_6ParamsE,@"STO_CUDA_ENTRY STV_DEFAULT"
_ZN7cutlass13device_kernelIN5flash11enable_sm90INS1_16FlashAttnFwdSm90INS1_25CollectiveMainloopFwdSm90ILi2EN4cute5tupleIJNS5_1CILi1EEES8_S8_EEENS6_IJNS7_ILi192EEENS7_ILi128EEENS7_ILi96EEEEEELi96ENS_6half_tEfNS_4arch4Sm90ELb0ELb1ELb0ELb1ELb0ELb1ELb0ELb0ELb1ELb1ELb1ELb0EEENS1_21CollectiveEpilogueFwdINS6_IJSA_SC_SB_EEES9_SE_SG_Li384ELb1ELb1ELb1ELb0EEENS1_36VarlenDynamicPersistentTileSchedulerILi192ELi128ELi384ELi128ELb1ELb1ELb1ELb1ELb0ELb1EEEEEEEEEvNT_6ParamsE:
[----:B------:R-:W-:Y:S01]  /*0000*/  LDC R1, c[0x0][0x37c] ;  /* 0x0000df00ff017b82 */ /* 0x000fe20000000800 */
[----:B------:R-:W-:Y:S05]  /*0010*/  EXIT ;  /* 0x000000000000794d */ /* 0x000fea0003800000 */
.L_x_5:
        /* <DEDUP_REMOVED lines=14> */
.L_x_14:


//--------------------- .text._ZN7cutlass13device_kernelIN5flash11enable_sm90INS1_16FlashAttnFwdSm90INS1_25CollectiveMainloopFwdSm90ILi2EN4cute5tupleIJNS5_1CILi1EEES8_S8_EEENS6_IJNS7_ILi192EEENS7_ILi144EEENS7_ILi96EEEEEELi96ENS_6half_tEfNS_4arch4Sm90ELb1ELb0ELb0ELb0ELb0ELb0ELb0ELb0ELb1ELb1ELb1ELb0EEENS1_21CollectiveEpilogueFwdINS6_IJSA_SC_SB_EEES9_SE_SG_Li384ELb0ELb1ELb1ELb0EEENS1_19SingleTileSchedulerILb0ELb1ELb1ELi192EEEEEEEEEvNT_6ParamsE --------------------------
	.section	.text._ZN7cutlass13device_kernelIN5flash11enable_sm90INS1_16FlashAttnFwdSm90INS1_25CollectiveMainloopFwdSm90ILi2EN4cute5tupleIJNS5_1CILi1EEES8_S8_EEENS6_IJNS7_ILi192EEENS7_ILi144EEENS7_ILi96EEEEEELi96ENS_6half_tEfNS_4arch4Sm90ELb1ELb0ELb0ELb0ELb0ELb0ELb0ELb0ELb1ELb1ELb1ELb0EEENS1_21CollectiveEpilogueFwdINS6_IJSA_SC_SB_EEES9_SE_SG_Li384ELb0ELb1ELb1ELb0EEENS1_19SingleTileSchedulerILb0ELb1ELb1ELi192EEEEEEEEEvNT_6ParamsE,"ax",@progbits
	.align	128
.text._ZN7cutlass13device_kernelIN5flash11enable_sm90INS1_16FlashAttnFwdSm90INS1_25CollectiveMainloopFwdSm90ILi2EN4cute5tupleIJNS5_1CILi1EEES8_S8_EEENS6_IJNS7_ILi192EEENS7_ILi144EEENS7_ILi96EEEEEELi96ENS_6half_tEfNS_4arch4Sm90ELb1ELb0ELb0ELb0ELb0ELb0ELb0ELb0ELb1ELb1ELb1ELb0EEENS1_21CollectiveEpilogueFwdINS6_IJSA_SC_SB_EEES9_SE_SG_Li384ELb0ELb1ELb1ELb0EEENS1_19SingleTileSchedulerILb0ELb1ELb1ELi192EEEEEEEEEvNT_6ParamsE:
        .type           _ZN7cutlass13device_kernelIN5flash11enable_sm90INS1_16FlashAttnFwdSm90INS1_25CollectiveMainloopFwdSm90ILi2EN4cute5tupleIJNS5_1CILi1EEES8_S8_EEENS6_IJNS7_ILi192EEENS7_ILi144EEENS7_ILi96EEEEEELi96ENS_6half_tEfNS_4arch4Sm90ELb1ELb0ELb0ELb0ELb0ELb0ELb0ELb0ELb1ELb1ELb1ELb0EEENS1_21CollectiveEpilogueFwdINS6_IJSA_SC_SB_EEES9_SE_SG_Li384ELb0ELb1ELb1ELb0EEENS1_19SingleTileSchedulerILb0ELb1ELb1ELi192EEEEEEEEEvNT_6ParamsE,@function
        .size           _ZN7cutlass13device_kernelIN5flash11enable_sm90INS1_16FlashAttnFwdSm90INS1_25CollectiveMainloopFwdSm90ILi2EN4cute5tupleIJNS5_1CILi1EEES8_S8_EEENS6_IJNS7_ILi192EEENS7_ILi144EEENS7_ILi96EEEEEELi96ENS_6half_tEfNS_4arch4Sm90ELb1ELb0ELb0ELb0ELb0ELb0ELb0ELb0ELb1ELb1ELb1ELb0EEENS1_21CollectiveEpilogueFwdINS6_IJSA_SC_SB_EEES9_SE_SG_Li384ELb0ELb1ELb1ELb0EEENS1_19SingleTileSchedulerILb0ELb1ELb1ELi192EEEEEEEEEvNT_6ParamsE,(.L_x_15 - _ZN7cutlass13device_kernelIN5flash11enable_sm90INS1_16FlashAttnFwdSm90INS1_25CollectiveMainloopFwdSm90ILi2EN4cute5tupleIJNS5_1CILi1EEES8_S8_EEENS6_IJNS7_ILi192EEENS7_ILi144EEENS7_ILi96EEEEEELi96ENS_6half_tEfNS_4arch4Sm90ELb1ELb0ELb0ELb0ELb0ELb0ELb0ELb0ELb1ELb1ELb1ELb0EEENS1_21CollectiveEpilogueFwdINS6_IJSA_SC_SB_EEES9_SE_SG_Li384ELb0ELb1ELb1ELb0EEENS1_19SingleTileSchedulerILb0ELb1ELb1ELi192EEEEEEEEEvNT_6ParamsE)
        .other          _ZN7cutlass13device_kernelIN5flash11enable_sm90INS1_16FlashAttnFwdSm90INS1_25CollectiveMainloopFwdSm90ILi2EN4cute5tupleIJNS5_1CILi1EEES8_S8_EEENS6_IJNS7_ILi192EEENS7_ILi144EEENS7_ILi96EEEEEELi96ENS_6half_tEfNS_4arch4Sm90ELb1ELb0ELb0ELb0ELb0ELb0ELb0ELb0ELb1ELb1ELb1ELb0EEENS1_21CollectiveEpilogueFwdINS6_IJSA_SC_SB_EEES9_SE_SG_Li384ELb0ELb1ELb1ELb0EEENS1_19SingleTileSchedulerILb0ELb1ELb1ELi192EEEEEEEEEvNT_6ParamsE,@"STO_CUDA_ENTRY STV_DEFAULT"
_ZN7cutlass13device_kernelIN5flash11enable_sm90INS1_16FlashAttnFwdSm90INS1_25CollectiveMainloopFwdSm90ILi2EN4cute5tupleIJNS5_1CILi1EEES8_S8_EEENS6_IJNS7_ILi192EEENS7_ILi144EEENS7_ILi96EEEEEELi96ENS_6half_tEfNS_4arch4Sm90ELb1ELb0ELb0ELb0ELb0ELb0ELb0ELb0ELb1ELb1ELb1ELb0EEENS1_21CollectiveEpilogueFwdINS6_IJSA_SC_SB_EEES9_SE_SG_Li384ELb0ELb1ELb1ELb0EEENS1_19SingleTileSchedulerILb0ELb1ELb1ELi192EEEEEEEEEvNT_6ParamsE:
[----:B------:R-:W-:Y:S01]  /*0000*/  LDC R1, c[0x0][0x37c] ;  /* 0x0000df00ff017b82 */ /* 0x000fe20000000800 */
[----:B------:R-:W-:Y:S05]  /*0010*/  EXIT ;  /* 0x000000000000794d */ /* 0x000fea0003800000 */
.L_x_6:
        /* <DEDUP_REMOVED lines=14> */
.L_x_15:


//--------------------- .text._ZN7cutlass13device_kernelIN5flash11enable_sm90INS1_16FlashAttnFwdSm90INS1_25CollectiveMainloopFwdSm90ILi2EN4cute5tupleIJNS5_1CILi1EEES8_S8_EEENS6_IJNS7_ILi192EEENS7_ILi144EEENS7_ILi96EEEEEELi96ENS_6half_tEfNS_4arch4Sm90ELb1ELb0ELb0ELb1ELb0ELb0ELb0ELb0ELb1ELb1ELb1ELb0EEENS1_21CollectiveEpilogueFwdINS6_IJSA_SC_SB_EEES9_SE_SG_Li384ELb1ELb1ELb1ELb0EEENS1_36VarlenDynamicPersistentTileSchedulerILi192ELi144ELi384ELi128ELb1ELb1ELb1ELb1ELb1ELb1EEEEEEEEEvNT_6ParamsE --------------------------
	.section	.text._ZN7cutlass13device_kernelIN5flash11enable_sm90INS1_16FlashAttnFwdSm90INS1_25CollectiveMainloopFwdSm90ILi2EN4cute5tupleIJNS5_1CILi1EEES8_S8_EEENS6_IJNS7_ILi192EEENS7_ILi144EEENS7_ILi96EEEEEELi96ENS_6half_tEfNS_4arch4Sm90ELb1ELb0ELb0ELb1ELb0ELb0ELb0ELb0ELb1ELb1ELb1ELb0EEENS1_21CollectiveEpilogueFwdINS6_IJSA_SC_SB_EEES9_SE_SG_Li384ELb1ELb1ELb1ELb0EEENS1_36VarlenDynamicPersistentTileSchedulerILi192ELi144ELi384ELi128ELb1ELb1ELb1ELb1ELb1ELb1EEEEEEEEEvNT_6ParamsE,"ax",@progbits
	.align	128
.text._ZN7cutlass13device_kernelIN5flash11enable_sm90INS1_16FlashAttnFwdSm90INS1_25CollectiveMainloopFwdSm90ILi2EN4cute5tupleIJNS5_1CILi1EEES8_S8_EEENS6_IJNS7_ILi192EEENS7_ILi144EEENS7_ILi96EEEEEELi96ENS_6half_tEfNS_4arch4Sm90ELb1ELb0ELb0ELb1ELb0ELb0ELb0ELb0ELb1ELb1ELb1ELb0EEENS1_21CollectiveEpilogueFwdINS6_IJSA_SC_SB_EEES9_SE_SG_Li384ELb1ELb1ELb1ELb0EEENS1_36VarlenDynamicPersistentTileSchedulerILi192ELi144ELi384ELi128ELb1ELb1ELb1ELb1ELb1ELb1EEEEEEEEEvNT_6ParamsE:
        .type           _ZN7cutlass13device_kernelIN5flash11enable_sm90INS1_16FlashAttnFwdSm90INS1_25CollectiveMainloopFwdSm90ILi2EN4cute5tupleIJNS5_1CILi1EEES8_S8_EEENS6_IJNS7_ILi192EEENS7_ILi144EEENS7_ILi96EEEEEELi96ENS_6half_tEfNS_4arch4Sm90ELb1ELb0ELb0ELb1ELb0ELb0ELb0ELb0ELb1ELb1ELb1ELb0EEENS1_21CollectiveEpilogueFwdINS6_IJSA_SC_SB_EEES9_SE_SG_Li384ELb1ELb1ELb1ELb0EEENS1_36VarlenDynamicPersistentTileSchedulerILi192ELi144ELi384ELi128ELb1ELb1ELb1ELb1ELb1ELb1EEEEEEEEEvNT_6ParamsE,@function
        .size           _ZN7cutlass13device_kernelIN5flash11enable_sm90INS1_16FlashAttnFwdSm90INS1_25CollectiveMainloopFwdSm90ILi2EN4cute5tupleIJNS5_1CILi1EEES8_S8_EEENS6_IJNS7_ILi192EEENS7_ILi144EEENS7_ILi96EEEEEELi96ENS_6half_tEfNS_4arch4Sm90ELb1ELb0ELb0ELb1ELb0ELb0ELb0ELb0ELb1ELb1ELb1ELb0EEENS1_21CollectiveEpilogueFwdINS6_IJSA_SC_SB_EEES9_SE_SG_Li384ELb1ELb1ELb1ELb0EEENS1_36VarlenDynamicPersistentTileSchedulerILi192ELi144ELi384ELi128ELb1ELb1ELb1ELb1ELb1ELb1EEEEEEEEEvNT_6ParamsE,(.L_x_16 - _ZN7cutlass13device_kernelIN5flash11enable_sm90INS1_16FlashAttnFwdSm90INS1_25CollectiveMainloopFwdSm90ILi2EN4cute5tupleIJNS5_1CILi1EEES8_S8_EEENS6_IJNS7_ILi192EEENS7_ILi144EEENS7_ILi96EEEEEELi96ENS_6half_tEfNS_4arch4Sm90ELb1ELb0ELb0ELb1ELb0ELb0ELb0ELb0ELb1ELb1ELb1ELb0EEENS1_21CollectiveEpilogueFwdINS6_IJSA_SC_SB_EEES9_SE_SG_Li384ELb1ELb1ELb1ELb0EEENS1_36VarlenDynamicPersistentTileSchedulerILi192ELi144ELi384ELi128ELb1ELb1ELb1ELb1ELb1ELb1EEEEEEEEEvNT_6ParamsE)
        .other          _ZN7cutlass13device_kernelIN5flash11enable_sm90INS1_16FlashAttnFwdSm90INS1_25CollectiveMainloopFwdSm90ILi2EN4cute5tupleIJNS5_1CILi1EEES8_S8_EEENS6_IJNS7_ILi192EEENS7_ILi144EEENS7_ILi96EEEEEELi96ENS_6half_tEfNS_4arch4Sm90ELb1ELb0ELb0ELb1ELb0ELb0ELb0ELb0ELb1ELb1ELb1ELb0EEENS1_21CollectiveEpilogueFwdINS6_IJSA_SC_SB_EEES9_SE_SG_Li384ELb1ELb1ELb1ELb0EEENS1_36VarlenDynamicPersistentTileSchedulerILi192ELi144ELi384ELi128ELb1ELb1ELb1ELb1ELb1ELb1EEEEEEEEEvNT_6ParamsE,@"STO_CUDA_ENTRY STV_DEFAULT"
_ZN7cutlass13device_kernelIN5flash11enable_sm90INS1_16FlashAttnFwdSm90INS1_25CollectiveMainloopFwdSm90ILi2EN4cute5tupleIJNS5_1CILi1EEES8_S8_EEENS6_IJNS7_ILi192EEENS7_ILi144EEENS7_ILi96EEEEEELi96ENS_6half_tEfNS_4arch4Sm90ELb1ELb0ELb0ELb1ELb0ELb0ELb0ELb0ELb1ELb1ELb1ELb0EEENS1_21CollectiveEpilogueFwdINS6_IJSA_SC_SB_EEES9_SE_SG_Li384ELb1ELb1ELb1ELb0EEENS1_36VarlenDynamicPersistentTileSchedulerILi192ELi144ELi384ELi128ELb1ELb1ELb1ELb1ELb1ELb1EEEEEEEEEvNT_6ParamsE:
[----:B------:R-:W-:Y:S01]  /*0000*/  LDC R1, c[0x0][0x37c] ;  /* 0x0000df00ff017b82 */ /* 0x000fe20000000800 */
[----:B------:R-:W-:Y:S05]  /*0010*/  EXIT ;  /* 0x000000000000794d */ /* 0x000fea0003800000 */
.L_x_7:
        /* <DEDUP_REMOVED lines=14> */
.L_x_16:


//--------------------- .text._ZN7cutlass13device_kernelIN5flash11enable_sm90INS1_16FlashAttnFwdSm90INS1_25CollectiveMainloopFwdSm90ILi2EN4cute5tupleIJNS5_1CILi1EEES8_S8_EEENS6_IJNS7_ILi192EEENS7_ILi144EEENS7_ILi96EEEEEELi96ENS_6half_tEfNS_4arch4Sm90ELb1ELb0ELb0ELb1ELb0ELb1ELb0ELb0ELb1ELb1ELb1ELb0EEENS1_21CollectiveEpilogueFwdINS6_IJSA_SC_SB_EEES9_SE_SG_Li384ELb1ELb1ELb1ELb0EEENS1_36VarlenDynamicPersistentTileSchedulerILi192ELi144ELi384ELi128ELb1ELb1ELb1ELb1ELb1ELb1EEEEEEEEEvNT_6ParamsE --------------------------
	.section	.text._ZN7cutlass13device_kernelIN5flash11enable_sm90INS1_16FlashAttnFwdSm90INS1_25CollectiveMainloopFwdSm90ILi2EN4cute5tupleIJNS5_1CILi1EEES8_S8_EEENS6_IJNS7_ILi192EEENS7_ILi144EEENS7_ILi96EEEEEELi96ENS_6half_tEfNS_4arch4Sm90ELb1ELb0ELb0ELb1ELb0ELb1ELb0ELb0ELb1ELb1ELb1ELb0EEENS1_21CollectiveEpilogueFwdINS6_IJSA_SC_SB_EEES9_SE_SG_Li384ELb1ELb1ELb1ELb0EEENS1_36VarlenDynamicPersistentTileSchedulerILi192ELi144ELi384ELi128ELb1ELb1ELb1ELb1ELb1ELb1EEEEEEEEEvNT_6ParamsE,"ax",@progbits
	.align	128
.text._ZN7cutlass13device_kernelIN5flash11enable_sm90INS1_16FlashAttnFwdSm90INS1_25CollectiveMainloopFwdSm90ILi2EN4cute5tupleIJNS5_1CILi1EEES8_S8_EEENS6_IJNS7_ILi192EEENS7_ILi144EEENS7_ILi96EEEEEELi96ENS_6half_tEfNS_4arch4Sm90ELb1ELb0ELb0ELb1ELb0ELb1ELb0ELb0ELb1ELb1ELb1ELb0EEENS1_21CollectiveEpilogueFwdINS6_IJSA_SC_SB_EEES9_SE_SG_Li384ELb1ELb1ELb1ELb0EEENS1_36VarlenDynamicPersistentTileSchedulerILi192ELi144ELi384ELi128ELb1ELb1ELb1ELb1ELb1ELb1EEEEEEEEEvNT_6ParamsE:
        .type           _ZN7cutlass13device_kernelIN5flash11enable_sm90INS1_16FlashAttnFwdSm90INS1_25CollectiveMainloopFwdSm90ILi2EN4cute5tupleIJNS5_1CILi1EEES8_S8_EEENS6_IJNS7_ILi192EEENS7_ILi144EEENS7_ILi96EEEEEELi96ENS_6half_tEfNS_4arch4Sm90ELb1ELb0ELb0ELb1ELb0ELb1ELb0ELb0ELb1ELb1ELb1ELb0EEENS1_21CollectiveEpilogueFwdINS6_IJSA_SC_SB_EEES9_SE_SG_Li384ELb1ELb1ELb1ELb0EEENS1_36VarlenDynamicPersistentTileSchedulerILi192ELi144ELi384ELi128ELb1ELb1ELb1ELb1ELb1ELb1EEEEEEEEEvNT_6ParamsE,@function
        .size           _ZN7cutlass13device_kernelIN5flash11enable_sm90INS1_16FlashAttnFwdSm90INS1_25CollectiveMainloopFwdSm90ILi2EN4cute5tupleIJNS5_1CILi1EEES8_S8_EEENS6_IJNS7_ILi192EEENS7_ILi144EEENS7_ILi96EEEEEELi96ENS_6half_tEfNS_4arch4Sm90ELb1ELb0ELb0ELb1ELb0ELb1ELb0ELb0ELb1ELb1ELb1ELb0EEENS1_21CollectiveEpilogueFwdINS6_IJSA_SC_SB_EEES9_SE_SG_Li384ELb1ELb1ELb1ELb0EEENS1_36VarlenDynamicPersistentTileSchedulerILi192ELi144ELi384ELi128ELb1ELb1ELb1ELb1ELb1ELb1EEEEEEEEEvNT_6ParamsE,(.L_x_17 - _ZN7cutlass13device_kernelIN5flash11enable_sm90INS1_16FlashAttnFwdSm90INS1_25CollectiveMainloopFwdSm90ILi2EN4cute5tupleIJNS5_1CILi1EEES8_S8_EEENS6_IJNS7_ILi192EEENS7_ILi144EEENS7_ILi96EEEEEELi96ENS_6half_tEfNS_4arch4Sm90ELb1ELb0ELb0ELb1ELb0ELb1ELb0ELb0ELb1ELb1ELb1ELb0EEENS1_21CollectiveEpilogueFwdINS6_IJSA_SC_SB_EEES9_SE_SG_Li384ELb1ELb1ELb1ELb0EEENS1_36VarlenDynamicPersistentTileSchedulerILi192ELi144ELi384ELi128ELb1ELb1ELb1ELb1ELb1ELb1EEEEEEEEEvNT_6ParamsE)
        .other          _ZN7cutlass13device_kernelIN5flash11enable_sm90INS1_16FlashAttnFwdSm90INS1_25CollectiveMainloopFwdSm90ILi2EN4cute5tupleIJNS5_1CILi1EEES8_S8_EEENS6_IJNS7_ILi192EEENS7_ILi144EEENS7_ILi96EEEEEELi96ENS_6half_tEfNS_4arch4Sm90ELb1ELb0ELb0ELb1ELb0ELb1ELb0ELb0ELb1ELb1ELb1ELb0EEENS1_21CollectiveEpilogueFwdINS6_IJSA_SC_SB_EEES9_SE_SG_Li384ELb1ELb1ELb1ELb0EEENS1_36VarlenDynamicPersistentTileSchedulerILi192ELi144ELi384ELi128ELb1ELb1ELb1ELb1ELb1ELb1EEEEEEEEEvNT_6ParamsE,@"STO_CUDA_ENTRY STV_DEFAULT"
_ZN7cutlass13device_kernelIN5flash11enable_sm90INS1_16FlashAttnFwdSm90INS1_25CollectiveMainloopFwdSm90ILi2EN4cute5tupleIJNS5_1CILi1EEES8_S8_EEENS6_IJNS7_ILi192EEENS7_ILi144EEENS7_ILi96EEEEEELi96ENS_6half_tEfNS_4arch4Sm90ELb1ELb0ELb0ELb1ELb0ELb1ELb0ELb0ELb1ELb1ELb1ELb0EEENS1_21CollectiveEpilogueFwdINS6_IJSA_SC_SB_EEES9_SE_SG_Li384ELb1ELb1ELb1ELb0EEENS1_36VarlenDynamicPersistentTileSchedulerILi192ELi144ELi384ELi128ELb1ELb1ELb1ELb1ELb1ELb1EEEEEEEEEvNT_6ParamsE:
[----:B------:R-:W-:Y:S01]  /*0000*/  LDC R1, c[0x0][0x37c] ;  /* 0x0000df00ff017b82 */ /* 0x000fe20000000800 */
[----:B------:R-:W-:Y:S05]  /*0010*/  EXIT ;  /* 0x000000000000794d */ /* 0x000fea0003800000 */
.L_x_8:
        /* <DEDUP_REMOVED lines=14> */
.L_x_17:


//--------------------- .nv.shared.reserved.0     --------------------------
	.section	.nv.shared.reserved.0,"aw",@nobits
	.weak		__nv_reservedSMEM_offset_0_alias
	.size		__nv_reservedSMEM_offset_0_alias, 0, 64
	.other		__nv_reservedSMEM_offset_0_alias,@"STO_CUDA_RESERVED_SHARED STV_DEFAULT"
__nv_reservedSMEM_offset_0_alias:
	.zero		0
	.zero		64


//--------------------- .nv.global                --------------------------
	.section	.nv.global,"aw",@nobits
.nv.global:
	.type		_ZN71_INTERNAL_6113f7c9_35_flash_fwd_hdim96_fp16_split_sm90_cu_bdbb69e5_39924cute1_E,@object
	.size		_ZN71_INTERNAL_6113f7c9_35_flash_fwd_hdim96_fp16_split_sm90_cu_bdbb69e5_39924cute1_E,(_ZN71_INTERNAL_6113f7c9_35_flash_fwd_hdim96_fp16_split_sm90_cu_bdbb69e5_39924cuda3std3__45__cpo6cbeginE - _ZN71_INTERNAL_6113f7c9_35_flash_fwd_hdim96_fp16_split_sm90_cu_bdbb69e5_39924cute1_E)
_ZN71_INTERNAL_6113f7c9_35_flash_fwd_hdim96_fp16_split_sm90_cu_bdbb69e5_39924cute1_E:
	.zero		1
	.type		_ZN71_INTERNAL_6113f7c9_35_flash_fwd_hdim96_fp16_split_sm90_cu_bdbb69e5_39924cuda3std3__45__cpo6cbeginE,@object
	.size		_ZN71_INTERNAL_6113f7c9_35_flash_fwd_hdim96_fp16_split_sm90_cu_bdbb69e5_39924cuda3std3__45__cpo6cbeginE,(_ZN71_INTERNAL_6113f7c9_35_flash_fwd_hdim96_fp16_split_sm90_cu_bdbb69e5_39924cuda3std3__48in_placeE - _ZN71_INTERNAL_6113f7c9_35_flash_fwd_hdim96_fp16_split_sm90_cu_bdbb69e5_39924cuda3std3__45__cpo6cbeginE)
_ZN71_INTERNAL_6113f7c9_35_flash_fwd_hdim96_fp16_split_sm90_cu_bdbb69e5_39924cuda3std3__45__cpo6cbeginE:
	.zero		1
	.type		_ZN71_INTERNAL_6113f7c9_35_flash_fwd_hdim96_fp16_split_sm90_cu_bdbb69e5_39924cuda3std3__48in_placeE,@object
	.size		_ZN71_INTERNAL_6113f7c9_35_flash_fwd_hdim96_fp16_split_sm90_cu_bdbb69e5_39924cuda3std3__48in_placeE,(_ZN71_INTERNAL_6113f7c9_35_flash_fwd_hdim96_fp16_split_sm90_cu_bdbb69e5_39924cuda3std6ranges3__45__cpo9iter_moveE - _ZN71_INTERNAL_6113f7c9_35_flash_fwd_hdim96_fp16_split_sm90_cu_bdbb69e5_39924cuda3std3__48in_placeE)
_ZN71_INTERNAL_6113f7c9_35_flash_fwd_hdim96_fp16_split_sm90_cu_bdbb69e5_39924cuda3std3__48in_placeE:
	.zero		1
	.type		_ZN71_INTERNAL_6113f7c9_35_flash_fwd_hdim96_fp16_split_sm90_cu_bdbb69e5_39924cuda3std6ranges3__45__cpo9iter_moveE,@object
	.size		_ZN71_INTERNAL_6113f7c9_35_flash_fwd_hdim96_fp16_split_sm90_cu_bdbb69e5_39924cuda3std6ranges3__45__cpo9iter_moveE,(_ZN71_INTERNAL_6113f7c9_35_flash_fwd_hdim96_fp16_split_sm90_cu_bdbb69e5_39924cuda3std3__45__cpo5beginE - _ZN71_INTERNAL_6113f7c9_35_flash_fwd_hdim96_fp16_split_sm90_cu_bdbb69e5_39924cuda3std6ranges3__45__cpo9iter_moveE)
_ZN71_INTERNAL_6113f7c9_35_flash_fwd_hdim96_fp16_split_sm90_cu_bdbb69e5_39924cuda3std6ranges3__45__cpo9iter_moveE:
	.zero		1
	.type		_ZN71_INTERNAL_6113f7c9_35_flash_fwd_hdim96_fp16_split_sm90_cu_bdbb69e5_39924cuda3std3__45__cpo5beginE,@object
	.size		_ZN71_INTERNAL_6113f7c9_35_flash_fwd_hdim96_fp16_split_sm90_cu_bdbb69e5_39924cuda3std3__45__cpo5beginE,(_ZN71_INTERNAL_6113f7c9_35_flash_fwd_hdim96_fp16_split_sm90_cu_bdbb69e5_39924cuda3std3__473_GLOBAL__N__6113f7c9_35_flash_fwd_hdim96_fp16_split_sm90_cu_bdbb69e5_39926ignoreE - _ZN71_INTERNAL_6113f7c9_35_flash_fwd_hdim96_fp16_split_sm90_cu_bdbb69e5_39924cuda3std3__45__cpo5beginE)
_ZN71_INTERNAL_6113f7c9_35_flash_fwd_hdim96_fp16_split_sm90_cu_bdbb69e5_39924cuda3std3__45__cpo5beginE:
	.zero		1
	.type		_ZN71_INTERNAL_6113f7c9_35_flash_fwd_hdim96_fp16_split_sm90_cu_bdbb69e5_39924cuda3std3__473_GLOBAL__N__6113f7c9_35_flash_fwd_hdim96_fp16_split_sm90_cu_bdbb69e5_39926ignoreE,@object
	.size		_ZN71_INTERNAL_6113f7c9_35_flash_fwd_hdim96_fp16_split_sm90_cu_bdbb69e5_39924cuda3std3__473_GLOBAL__N__6113f7c9_35_flash_fwd_hdim96_fp16_split_sm90_cu_bdbb69e5_39926ignoreE,(_ZN71_INTERNAL_6113f7c9_35_flash_fwd_hdim96_fp16_split_sm90_cu_bdbb69e5_39924cute7productE - _ZN71_INTERNAL_6113f7c9_35_flash_fwd_hdim96_fp16_split_sm90_cu_bdbb69e5_39924cuda3std3__473_GLOBAL__N__6113f7c9_35_flash_fwd_hdim96_fp16_split_sm90_cu_bdbb69e5_39926ignoreE)
_ZN71_INTERNAL_6113f7c9_35_flash_fwd_hdim96_fp16_split_sm90_cu_bdbb69e5_39924cuda3std3__473_GLOBAL__N__6113f7c9_35_flash_fwd_hdim96_fp16_split_sm90_cu_bdbb69e5_39926ignoreE:
	.zero		1
	.type		_ZN71_INTERNAL_6113f7c9_35_flash_fwd_hdim96_fp16_split_sm90_cu_bdbb69e5_39924cute7productE,@object
	.size		_ZN71_INTERNAL_6113f7c9_35_flash_fwd_hdim96_fp16_split_sm90_cu_bdbb69e5_39924cute7productE,(_ZN71_INTERNAL_6113f7c9_35_flash_fwd_hdim96_fp16_split_sm90_cu_bdbb69e5_39924cuda3std3__45__cpo3endE - _ZN71_INTERNAL_6113f7c9_35_flash_fwd_hdim96_fp16_split_sm90_cu_bdbb69e5_39924cute7productE)
_ZN71_INTERNAL_6113f7c9_35_flash_fwd_hdim96_fp16_split_sm90_cu_bdbb69e5_39924cute7productE:
	.zero		1
	.type		_ZN71_INTERNAL_6113f7c9_35_flash_fwd_hdim96_fp16_split_sm90_cu_bdbb69e5_39924cuda3std3__45__cpo3endE,@object
	.size		_ZN71_INTERNAL_6113f7c9_35_flash_fwd_hdim96_fp16_split_sm90_cu_bdbb69e5_39924cuda3std3__45__cpo3endE,(_ZN71_INTERNAL_6113f7c9_35_flash_fwd_hdim96_fp16_split_sm90_cu_bdbb69e5_39924cuda3std3__419piecewise_constructE - _ZN71_INTERNAL_6113f7c9_35_flash_fwd_hdim96_fp16_split_sm90_cu_bdbb69e5_39924cuda3std3__45__cpo3endE)
_ZN71_INTERNAL_6113f7c9_35_flash_fwd_hdim96_fp16_split_sm90_cu_bdbb69e5_39924cuda3std3__45__cpo3endE:
	.zero		1
	.type		_ZN71_INTERNAL_6113f7c9_35_flash_fwd_hdim96_fp16_split_sm90_cu_bdbb69e5_39924cuda3std3__419piecewise_constructE,@object
	.size		_ZN71_INTERNAL_6113f7c9_35_flash_fwd_hdim96_fp16_split_sm90_cu_bdbb69e5_39924cuda3std3__419piecewise_constructE,(_ZN71_INTERNAL_6113f7c9_35_flash_fwd_hdim96_fp16_split_sm90_cu_bdbb69e5_39924cuda3std3__45__cpo4cendE - _ZN71_INTERNAL_6113f7c9_35_flash_fwd_hdim96_fp16_split_sm90_cu_bdbb69e5_39924cuda3std3__419piecewise_constructE)
_ZN71_INTERNAL_6113f7c9_35_flash_fwd_hdim96_fp16_split_sm90_cu_bdbb69e5_39924cuda3std3__419piecewise_constructE:
	.zero		1
	.type		_ZN71_INTERNAL_6113f7c9_35_flash_fwd_hdim96_fp16_split_sm90_cu_bdbb69e5_39924cuda3std3__45__cpo4cendE,@object
	.size		_ZN71_INTERNAL_6113f7c9_35_flash_fwd_hdim96_fp16_split_sm90_cu_bdbb69e5_39924cuda3std3__45__cpo4cendE,(_ZN71_INTERNAL_6113f7c9_35_flash_fwd_hdim96_fp16_split_sm90_cu_bdbb69e5_39924cuda3std6ranges3__45__cpo4swapE - _ZN71_INTERNAL_6113f7c9_35_flash_fwd_hdim96_fp16_split_sm90_cu_bdbb69e5_39924cuda3std3__45__cpo4cendE)
_ZN71_INTERNAL_6113f7c9_35_flash_fwd_hdim96_fp16_split_sm90_cu_bdbb69e5_39924cuda3std3__45__cpo4cendE:
	.zero		1
	.type		_ZN71_INTERNAL_6113f7c9_35_flash_fwd_hdim96_fp16_split_sm90_cu_bdbb69e5_39924cuda3std6ranges3__45__cpo4swapE,@object
	.size		_ZN71_INTERNAL_6113f7c9_35_flash_fwd_hdim96_fp16_split_sm90_cu_bdbb69e5_39924cuda3std6ranges3__45__cpo4swapE,(.L_7 - _ZN71_INTERNAL_6113f7c9_35_flash_fwd_hdim96_fp16_split_sm90_cu_bdbb69e5_39924cuda3std6ranges3__45__cpo4swapE)
_ZN71_INTERNAL_6113f7c9_35_flash_fwd_hdim96_fp16_split_sm90_cu_bdbb69e5_39924cuda3std6ranges3__45__cpo4swapE:
	.zero		1
.L_7:


//--------------------- .nv.constant0._ZN7cutlass13device_kernelIN5flash11enable_sm90INS1_16FlashAttnFwdSm90INS1_25CollectiveMainloopFwdSm90ILi2EN4cute5tupleIJNS5_1CILi1EEES8_S8_EEENS6_IJNS7_ILi192EEENS7_ILi144EEENS7_ILi96EEEEEELi96ENS_6half_tEfNS_4arch4Sm90ELb0ELb0ELb0ELb0ELb0ELb0ELb0ELb0ELb1ELb1ELb1ELb0EEENS1_21CollectiveEpilogueFwdINS6_IJSA_SC_SB_EEES9_SE_SG_Li384ELb0ELb1ELb1ELb0EEENS1_19SingleTileSchedulerILb0ELb1ELb1ELi192EEEEEEEEEvNT_6ParamsE --------------------------
	.section	.nv.constant0._ZN7cutlass13device_kernelIN5flash11enable_sm90INS1_16FlashAttnFwdSm90INS1_25CollectiveMainloopFwdSm90ILi2EN4cute5tupleIJNS5_1CILi1EEES8_S8_EEENS6_IJNS7_ILi192EEENS7_ILi144EEENS7_ILi96EEEEEELi96ENS_6half_tEfNS_4arch4Sm90ELb0ELb0ELb0ELb0ELb0ELb0ELb0ELb0ELb1ELb1ELb1ELb0EEENS1_21CollectiveEpilogueFwdINS6_IJSA_SC_SB_EEES9_SE_SG_Li384ELb0ELb1ELb1ELb0EEENS1_19SingleTileSchedulerILb0ELb1ELb1ELi192EEEEEEEEEvNT_6ParamsE,"a",@progbits
	.sectionflags	@""
	.align	4
.nv.constant0._ZN7cutlass13device_kernelIN5flash11enable_sm90INS1_16FlashAttnFwdSm90INS1_25CollectiveMainloopFwdSm90ILi2EN4cute5tupleIJNS5_1CILi1EEES8_S8_EEENS6_IJNS7_ILi192EEENS7_ILi144EEENS7_ILi96EEEEEELi96ENS_6half_tEfNS_4arch4Sm90ELb0ELb0ELb0ELb0ELb0ELb0ELb0ELb0ELb1ELb1ELb1ELb0EEENS1_21CollectiveEpilogueFwdINS6_IJSA_SC_SB_EEES9_SE_SG_Li384ELb0ELb1ELb1ELb0EEENS1_19SingleTileSchedulerILb0ELb1ELb1ELi192EEEEEEEEEvNT_6ParamsE:
	.zero		3456


//--------------------- .nv.constant0._ZN7cutlass13device_kernelIN5flash11enable_sm90INS1_16FlashAttnFwdSm90INS1_25CollectiveMainloopFwdSm90ILi2EN4cute5tupleIJNS5_1CILi1EEES8_S8_EEENS6_IJNS7_ILi192EEENS7_ILi144EEENS7_ILi96EEEEEELi96ENS_6half_tEfNS_4arch4Sm90ELb0ELb0ELb0ELb1ELb0ELb0ELb0ELb0ELb1ELb1ELb1ELb0EEENS1_21CollectiveEpilogueFwdINS6_IJSA_SC_SB_EEES9_SE_SG_Li384ELb1ELb1ELb1ELb0EEENS1_36VarlenDynamicPersistentTileSchedulerILi192ELi144ELi384ELi128ELb1ELb1ELb1ELb0ELb1ELb1EEEEEEEEEvNT_6ParamsE --------------------------
	.section	.nv.constant0._ZN7cutlass13device_kernelIN5flash11enable_sm90INS1_16FlashAttnFwdSm90INS1_25CollectiveMainloopFwdSm90ILi2EN4cute5tupleIJNS5_1CILi1EEES8_S8_EEENS6_IJNS7_ILi192EEENS7_ILi144EEENS7_ILi96EEEEEELi96ENS_6half_tEfNS_4arch4Sm90ELb0ELb0ELb0ELb1ELb0ELb0ELb0ELb0ELb1ELb1ELb1ELb0EEENS1_21CollectiveEpilogueFwdINS6_IJSA_SC_SB_EEES9_SE_SG_Li384ELb1ELb1ELb1ELb0EEENS1_36VarlenDynamicPersistentTileSchedulerILi192ELi144ELi384ELi128ELb1ELb1ELb1ELb0ELb1ELb1EEEEEEEEEvNT_6ParamsE,"a",@progbits
	.sectionflags	@""
	.align	4
.nv.constant0._ZN7cutlass13device_kernelIN5flash11enable_sm90INS1_16FlashAttnFwdSm90INS1_25CollectiveMainloopFwdSm90ILi2EN4cute5tupleIJNS5_1CILi1EEES8_S8_EEENS6_IJNS7_ILi192EEENS7_ILi144EEENS7_ILi96EEEEEELi96ENS_6half_tEfNS_4arch4Sm90ELb0ELb0ELb0ELb1ELb0ELb0ELb0ELb0ELb1ELb1ELb1ELb0EEENS1_21CollectiveEpilogueFwdINS6_IJSA_SC_SB_EEES9_SE_SG_Li384ELb1ELb1ELb1ELb0EEENS1_36VarlenDynamicPersistentTileSchedulerILi192ELi144ELi384ELi128ELb1ELb1ELb1ELb0ELb1ELb1EEEEEEEEEvNT_6ParamsE:
	.zero		3584


//--------------------- .nv.constant0._ZN7cutlass13device_kernelIN5flash11enable_sm90INS1_16FlashAttnFwdSm90INS1_25CollectiveMainloopFwdSm90ILi2EN4cute5tupleIJNS5_1CILi1EEES8_S8_EEENS6_IJNS7_ILi192EEENS7_ILi144EEENS7_ILi96EEEEEELi96ENS_6half_tEfNS_4arch4Sm90ELb0ELb0ELb0ELb1ELb0ELb1ELb0ELb0ELb1ELb1ELb1ELb0EEENS1_21CollectiveEpilogueFwdINS6_IJSA_SC_SB_EEES9_SE_SG_Li384ELb1ELb1ELb1ELb0EEENS1_36VarlenDynamicPersistentTileSchedulerILi192ELi144ELi384ELi128ELb1ELb1ELb1ELb0ELb1ELb1EEEEEEEEEvNT_6ParamsE --------------------------
	.section	.nv.constant0._ZN7cutlass13device_kernelIN5flash11enable_sm90INS1_16FlashAttnFwdSm90INS1_25CollectiveMainloopFwdSm90ILi2EN4cute5tupleIJNS5_1CILi1EEES8_S8_EEENS6_IJNS7_ILi192EEENS7_ILi144EEENS7_ILi96EEEEEELi96ENS_6half_tEfNS_4arch4Sm90ELb0ELb0ELb0ELb1ELb0ELb1ELb0ELb0ELb1ELb1ELb1ELb0EEENS1_21CollectiveEpilogueFwdINS6_IJSA_SC_SB_EEES9_SE_SG_Li384ELb1ELb1ELb1ELb0EEENS1_36VarlenDynamicPersistentTileSchedulerILi192ELi144ELi384ELi128ELb1ELb1ELb1ELb0ELb1ELb1EEEEEEEEEvNT_6ParamsE,"a",@progbits
	.sectionflags	@""
	.align	4
.nv.constant0._ZN7cutlass13device_kernelIN5flash11enable_sm90INS1_16FlashAttnFwdSm90INS1_25CollectiveMainloopFwdSm90ILi2EN4cute5tupleIJNS5_1CILi1EEES8_S8_EEENS6_IJNS7_ILi192EEENS7_ILi144EEENS7_ILi96EEEEEELi96ENS_6half_tEfNS_4arch4Sm90ELb0ELb0ELb0ELb1ELb0ELb1ELb0ELb0ELb1ELb1ELb1ELb0EEENS1_21CollectiveEpilogueFwdINS6_IJSA_SC_SB_EEES9_SE_SG_Li384ELb1ELb1ELb1ELb0EEENS1_36VarlenDynamicPersistentTileSchedulerILi192ELi144ELi384ELi128ELb1ELb1ELb1ELb0ELb1ELb1EEEEEEEEEvNT_6ParamsE:
	.zero		3584


//--------------------- .nv.constant0._ZN7cutlass13device_kernelIN5flash11enable_sm90INS1_16FlashAttnFwdSm90INS1_25CollectiveMainloopFwdSm90ILi2EN4cute5tupleIJNS5_1CILi1EEES8_S8_EEENS6_IJNS7_ILi192EEENS7_ILi128EEENS7_ILi96EEEEEELi96ENS_6half_tEfNS_4arch4Sm90ELb0ELb1ELb0ELb0ELb0ELb0ELb0ELb0ELb1ELb1ELb1ELb0EEENS1_21CollectiveEpilogueFwdINS6_IJSA_SC_SB_EEES9_SE_SG_Li384ELb0ELb1ELb1ELb0EEENS1_19SingleTileSchedulerILb0ELb1ELb1ELi192EEEEEEEEEvNT_6ParamsE --------------------------
	.section	.nv.constant0._ZN7cutlass13device_kernelIN5flash11enable_sm90INS1_16FlashAttnFwdSm90INS1_25CollectiveMainloopFwdSm90ILi2EN4cute5tupleIJNS5_1CILi1EEES8_S8_EEENS6_IJNS7_ILi192EEENS7_ILi128EEENS7_ILi96EEEEEELi96ENS_6half_tEfNS_4arch4Sm90ELb0ELb1ELb0ELb0ELb0ELb0ELb0ELb0ELb1ELb1ELb1ELb0EEENS1_21CollectiveEpilogueFwdINS6_IJSA_SC_SB_EEES9_SE_SG_Li384ELb0ELb1ELb1ELb0EEENS1_19SingleTileSchedulerILb0ELb1ELb1ELi192EEEEEEEEEvNT_6ParamsE,"a",@progbits
	.sectionflags	@""
	.align	4
.nv.constant0._ZN7cutlass13device_kernelIN5flash11enable_sm90INS1_16FlashAttnFwdSm90INS1_25CollectiveMainloopFwdSm90ILi2EN4cute5tupleIJNS5_1CILi1EEES8_S8_EEENS6_IJNS7_ILi192EEENS7_ILi128EEENS7_ILi96EEEEEELi96ENS_6half_tEfNS_4arch4Sm90ELb0ELb1ELb0ELb0ELb0ELb0ELb0ELb0ELb1ELb1ELb1ELb0EEENS1_21CollectiveEpilogueFwdINS6_IJSA_SC_SB_EEES9_SE_SG_Li384ELb0ELb1ELb1ELb0EEENS1_19SingleTileSchedulerILb0ELb1ELb1ELi192EEEEEEEEEvNT_6ParamsE:
	.zero		3456


//--------------------- .nv.constant0._ZN7cutlass13device_kernelIN5flash11enable_sm90INS1_16FlashAttnFwdSm90INS1_25CollectiveMainloopFwdSm90ILi2EN4cute5tupleIJNS5_1CILi1EEES8_S8_EEENS6_IJNS7_ILi192EEENS7_ILi128EEENS7_ILi96EEEEEELi96ENS_6half_tEfNS_4arch4Sm90ELb0ELb1ELb0ELb1ELb0ELb0ELb0ELb0ELb1ELb1ELb1ELb0EEENS1_21CollectiveEpilogueFwdINS6_IJSA_SC_SB_EEES9_SE_SG_Li384ELb1ELb1ELb1ELb0EEENS1_36VarlenDynamicPersistentTileSchedulerILi192ELi128ELi384ELi128ELb1ELb1ELb1ELb1ELb0ELb1EEEEEEEEEvNT_6ParamsE --------------------------
	.section	.nv.constant0._ZN7cutlass13device_kernelIN5flash11enable_sm90INS1_16FlashAttnFwdSm90INS1_25CollectiveMainloopFwdSm90ILi2EN4cute5tupleIJNS5_1CILi1EEES8_S8_EEENS6_IJNS7_ILi192EEENS7_ILi128EEENS7_ILi96EEEEEELi96ENS_6half_tEfNS_4arch4Sm90ELb0ELb1ELb0ELb1ELb0ELb0ELb0ELb0ELb1ELb1ELb1ELb0EEENS1_21CollectiveEpilogueFwdINS6_IJSA_SC_SB_EEES9_SE_SG_Li384ELb1ELb1ELb1ELb0EEENS1_36VarlenDynamicPersistentTileSchedulerILi192ELi128ELi384ELi128ELb1ELb1ELb1ELb1ELb0ELb1EEEEEEEEEvNT_6ParamsE,"a",@progbits
	.sectionflags	@""
	.align	4
.nv.constant0._ZN7cutlass13device_kernelIN5flash11enable_sm90INS1_16FlashAttnFwdSm90INS1_25CollectiveMainloopFwdSm90ILi2EN4cute5tupleIJNS5_1CILi1EEES8_S8_EEENS6_IJNS7_ILi192EEENS7_ILi128EEENS7_ILi96EEEEEELi96ENS_6half_tEfNS_4arch4Sm90ELb0ELb1ELb0ELb1ELb0ELb0ELb0ELb0ELb1ELb1ELb1ELb0EEENS1_21CollectiveEpilogueFwdINS6_IJSA_SC_SB_EEES9_SE_SG_Li384ELb1ELb1ELb1ELb0EEENS1_36VarlenDynamicPersistentTileSchedulerILi192ELi128ELi384ELi128ELb1ELb1ELb1ELb1ELb0ELb1EEEEEEEEEvNT_6ParamsE:
	.zero		3584


//--------------------- .nv.constant0._ZN7cutlass13device_kernelIN5flash11enable_sm90INS1_16FlashAttnFwdSm90INS1_25CollectiveMainloopFwdSm90ILi2EN4cute5tupleIJNS5_1CILi1EEES8_S8_EEENS6_IJNS7_ILi192EEENS7_ILi128EEENS7_ILi96EEEEEELi96ENS_6half_tEfNS_4arch4Sm90ELb0ELb1ELb0ELb1ELb0ELb1ELb0ELb0ELb1ELb1ELb1ELb0EEENS1_21CollectiveEpilogueFwdINS6_IJSA_SC_SB_EEES9_SE_SG_Li384ELb1ELb1ELb1ELb0EEENS1_36VarlenDynamicPersistentTileSchedulerILi192ELi128ELi384ELi128ELb1ELb1ELb1ELb1ELb0ELb1EEEEEEEEEvNT_6ParamsE --------------------------
	.section	.nv.constant0._ZN7cutlass13device_kernelIN5flash11enable_sm90INS1_16FlashAttnFwdSm90INS1_25CollectiveMainloopFwdSm90ILi2EN4cute5tupleIJNS5_1CILi1EEES8_S8_EEENS6_IJNS7_ILi192EEENS7_ILi128EEENS7_ILi96EEEEEELi96ENS_6half_tEfNS_4arch4Sm90ELb0ELb1ELb0ELb1ELb0ELb1ELb0ELb0ELb1ELb1ELb1ELb0EEENS1_21CollectiveEpilogueFwdINS6_IJSA_SC_SB_EEES9_SE_SG_Li384ELb1ELb1ELb1ELb0EEENS1_36VarlenDynamicPersistentTileSchedulerILi192ELi128ELi384ELi128ELb1ELb1ELb1ELb1ELb0ELb1EEEEEEEEEvNT_6ParamsE,"a",@progbits
	.sectionflags	@""
	.align	4
.nv.constant0._ZN7cutlass13device_kernelIN5flash11enable_sm90INS1_16FlashAttnFwdSm90INS1_25CollectiveMainloopFwdSm90ILi2EN4cute5tupleIJNS5_1CILi1EEES8_S8_EEENS6_IJNS7_ILi192EEENS7_ILi128EEENS7_ILi96EEEEEELi96ENS_6half_tEfNS_4arch4Sm90ELb0ELb1ELb0ELb1ELb0ELb1ELb0ELb0ELb1ELb1ELb1ELb0EEENS1_21CollectiveEpilogueFwdINS6_IJSA_SC_SB_EEES9_SE_SG_Li384ELb1ELb1ELb1ELb0EEENS1_36VarlenDynamicPersistentTileSchedulerILi192ELi128ELi384ELi128ELb1ELb1ELb1ELb1ELb0ELb1EEEEEEEEEvNT_6ParamsE:
	.zero		3584


//--------------------- .nv.constant0._ZN7cutlass13device_kernelIN5flash11enable_sm90INS1_16FlashAttnFwdSm90INS1_25CollectiveMainloopFwdSm90ILi2EN4cute5tupleIJNS5_1CILi1EEES8_S8_EEENS6_IJNS7_ILi192EEENS7_ILi144EEENS7_ILi96EEEEEELi96ENS_6half_tEfNS_4arch4Sm90ELb1ELb0ELb0ELb0ELb0ELb0ELb0ELb0ELb1ELb1ELb1ELb0EEENS1_21CollectiveEpilogueFwdINS6_IJSA_SC_SB_EEES9_SE_SG_Li384ELb0ELb1ELb1ELb0EEENS1_19SingleTileSchedulerILb0ELb1ELb1ELi192EEEEEEEEEvNT_6ParamsE --------------------------
	.section	.nv.constant0._ZN7cutlass13device_kernelIN5flash11enable_sm90INS1_16FlashAttnFwdSm90INS1_25CollectiveMainloopFwdSm90ILi2EN4cute5tupleIJNS5_1CILi1EEES8_S8_EEENS6_IJNS7_ILi192EEENS7_ILi144EEENS7_ILi96EEEEEELi96ENS_6half_tEfNS_4arch4Sm90ELb1ELb0ELb0ELb0ELb0ELb0ELb0ELb0ELb1ELb1ELb1ELb0EEENS1_21CollectiveEpilogueFwdINS6_IJSA_SC_SB_EEES9_SE_SG_Li384ELb0ELb1ELb1ELb0EEENS1_19SingleTileSchedulerILb0ELb1ELb1ELi192EEEEEEEEEvNT_6ParamsE,"a",@progbits
	.sectionflags	@""
	.align	4
.nv.constant0._ZN7cutlass13device_kernelIN5flash11enable_sm90INS1_16FlashAttnFwdSm90INS1_25CollectiveMainloopFwdSm90ILi2EN4cute5tupleIJNS5_1CILi1EEES8_S8_EEENS6_IJNS7_ILi192EEENS7_ILi144EEENS7_ILi96EEEEEELi96ENS_6half_tEfNS_4arch4Sm90ELb1ELb0ELb0ELb0ELb0ELb0ELb0ELb0ELb1ELb1ELb1ELb0EEENS1_21CollectiveEpilogueFwdINS6_IJSA_SC_SB_EEES9_SE_SG_Li384ELb0ELb1ELb1ELb0EEENS1_19SingleTileSchedulerILb0ELb1ELb1ELi192EEEEEEEEEvNT_6ParamsE:
	.zero		3456


//--------------------- .nv.constant0._ZN7cutlass13device_kernelIN5flash11enable_sm90INS1_16FlashAttnFwdSm90INS1_25CollectiveMainloopFwdSm90ILi2EN4cute5tupleIJNS5_1CILi1EEES8_S8_EEENS6_IJNS7_ILi192EEENS7_ILi144EEENS7_ILi96EEEEEELi96ENS_6half_tEfNS_4arch4Sm90ELb1ELb0ELb0ELb1ELb0ELb0ELb0ELb0ELb1ELb1ELb1ELb0EEENS1_21CollectiveEpilogueFwdINS6_IJSA_SC_SB_EEES9_SE_SG_Li384ELb1ELb1ELb1ELb0EEENS1_36VarlenDynamicPersistentTileSchedulerILi192ELi144ELi384ELi128ELb1ELb1ELb1ELb1ELb1ELb1EEEEEEEEEvNT_6ParamsE --------------------------
	.section	.nv.constant0._ZN7cutlass13device_kernelIN5flash11enable_sm90INS1_16FlashAttnFwdSm90INS1_25CollectiveMainloopFwdSm90ILi2EN4cute5tupleIJNS5_1CILi1EEES8_S8_EEENS6_IJNS7_ILi192EEENS7_ILi144EEENS7_ILi96EEEEEELi96ENS_6half_tEfNS_4arch4Sm90ELb1ELb0ELb0ELb1ELb0ELb0ELb0ELb0ELb1ELb1ELb1ELb0EEENS1_21CollectiveEpilogueFwdINS6_IJSA_SC_SB_EEES9_SE_SG_Li384ELb1ELb1ELb1ELb0EEENS1_36VarlenDynamicPersistentTileSchedulerILi192ELi144ELi384ELi128ELb1ELb1ELb1ELb1ELb1ELb1EEEEEEEEEvNT_6ParamsE,"a",@progbits
	.sectionflags	@""
	.align	4
.nv.constant0._ZN7cutlass13device_kernelIN5flash11enable_sm90INS1_16FlashAttnFwdSm90INS1_25CollectiveMainloopFwdSm90ILi2EN4cute5tupleIJNS5_1CILi1EEES8_S8_EEENS6_IJNS7_ILi192EEENS7_ILi144EEENS7_ILi96EEEEEELi96ENS_6half_tEfNS_4arch4Sm90ELb1ELb0ELb0ELb1ELb0ELb0ELb0ELb0ELb1ELb1ELb1ELb0EEENS1_21CollectiveEpilogueFwdINS6_IJSA_SC_SB_EEES9_SE_SG_Li384ELb1ELb1ELb1ELb0EEENS1_36VarlenDynamicPersistentTileSchedulerILi192ELi144ELi384ELi128ELb1ELb1ELb1ELb1ELb1ELb1EEEEEEEEEvNT_6ParamsE:
	.zero		3584


//--------------------- .nv.constant0._ZN7cutlass13device_kernelIN5flash11enable_sm90INS1_16FlashAttnFwdSm90INS1_25CollectiveMainloopFwdSm90ILi2EN4cute5tupleIJNS5_1CILi1EEES8_S8_EEENS6_IJNS7_ILi192EEENS7_ILi144EEENS7_ILi96EEEEEELi96ENS_6half_tEfNS_4arch4Sm90ELb1ELb0ELb0ELb1ELb0ELb1ELb0ELb0ELb1ELb1ELb1ELb0EEENS1_21CollectiveEpilogueFwdINS6_IJSA_SC_SB_EEES9_SE_SG_Li384ELb1ELb1ELb1ELb0EEENS1_36VarlenDynamicPersistentTileSchedulerILi192ELi144ELi384ELi128ELb1ELb1ELb1ELb1ELb1ELb1EEEEEEEEEvNT_6ParamsE --------------------------
	.section	.nv.constant0._ZN7cutlass13device_kernelIN5flash11enable_sm90INS1_16FlashAttnFwdSm90INS1_25CollectiveMainloopFwdSm90ILi2EN4cute5tupleIJNS5_1CILi1EEES8_S8_EEENS6_IJNS7_ILi192EEENS7_ILi144EEENS7_ILi96EEEEEELi96ENS_6half_tEfNS_4arch4Sm90ELb1ELb0ELb0ELb1ELb0ELb1ELb0ELb0ELb1ELb1ELb1ELb0EEENS1_21CollectiveEpilogueFwdINS6_IJSA_SC_SB_EEES9_SE_SG_Li384ELb1ELb1ELb1ELb0EEENS1_36VarlenDynamicPersistentTileSchedulerILi192ELi144ELi384ELi128ELb1ELb1ELb1ELb1ELb1ELb1EEEEEEEEEvNT_6ParamsE,"a",@progbits
	.sectionflags	@""
	.align	4
.nv.constant0._ZN7cutlass13device_kernelIN5flash11enable_sm90INS1_16FlashAttnFwdSm90INS1_25CollectiveMainloopFwdSm90ILi2EN4cute5tupleIJNS5_1CILi1EEES8_S8_EEENS6_IJNS7_ILi192EEENS7_ILi144EEENS7_ILi96EEEEEELi96ENS_6half_tEfNS_4arch4Sm90ELb1ELb0ELb0ELb1ELb0ELb1ELb0ELb0ELb1ELb1ELb1ELb0EEENS1_21CollectiveEpilogueFwdINS6_IJSA_SC_SB_EEES9_SE_SG_Li384ELb1ELb1ELb1ELb0EEENS1_36VarlenDynamicPersistentTileSchedulerILi192ELi144ELi384ELi128ELb1ELb1ELb1ELb1ELb1ELb1EEEEEEEEEvNT_6ParamsE:
	.zero		3584


//--------------------- SYMBOLS --------------------------

	.type		.nv.reservedSmem.offset0,@object
	.size		.nv.reservedSmem.offset0,0x4
